//
// Generated by NVIDIA NVVM Compiler
//
// Compiler Build ID: CL-36424714
// Cuda compilation tools, release 13.0, V13.0.88
// Based on NVVM 20.0.0
//

.version 9.0
.target sm_100
.address_size 64

	// .globl	_Z31cudaConvolution2DWithActivationPfS_S_iiii

.visible .entry _Z31cudaConvolution2DWithActivationPfS_S_iiii(
	.param .u64 .ptr .align 1 _Z31cudaConvolution2DWithActivationPfS_S_iiii_param_0,
	.param .u64 .ptr .align 1 _Z31cudaConvolution2DWithActivationPfS_S_iiii_param_1,
	.param .u64 .ptr .align 1 _Z31cudaConvolution2DWithActivationPfS_S_iiii_param_2,
	.param .u32 _Z31cudaConvolution2DWithActivationPfS_S_iiii_param_3,
	.param .u32 _Z31cudaConvolution2DWithActivationPfS_S_iiii_param_4,
	.param .u32 _Z31cudaConvolution2DWithActivationPfS_S_iiii_param_5,
	.param .u32 _Z31cudaConvolution2DWithActivationPfS_S_iiii_param_6
)
{
	.reg .pred 	%p<28>;
	.reg .b32 	%r<82>;
	.reg .b32 	%f<114>;
	.reg .b64 	%rd<47>;

	ld.param.u64 	%rd9, [_Z31cudaConvolution2DWithActivationPfS_S_iiii_param_0];
	ld.param.u64 	%rd10, [_Z31cudaConvolution2DWithActivationPfS_S_iiii_param_2];
	ld.param.u32 	%r25, [_Z31cudaConvolution2DWithActivationPfS_S_iiii_param_3];
	ld.param.u32 	%r26, [_Z31cudaConvolution2DWithActivationPfS_S_iiii_param_4];
	ld.param.u32 	%r27, [_Z31cudaConvolution2DWithActivationPfS_S_iiii_param_5];
	cvta.to.global.u64 	%rd1, %rd10;
	cvta.to.global.u64 	%rd2, %rd9;
	mov.u32 	%r1, %ctaid.z;
	mov.u32 	%r28, %ctaid.y;
	mov.u32 	%r29, %ntid.y;
	mov.u32 	%r30, %tid.y;
	mad.lo.s32 	%r2, %r28, %r29, %r30;
	mov.u32 	%r31, %ctaid.x;
	mov.u32 	%r32, %ntid.x;
	mov.u32 	%r33, %tid.x;
	mad.lo.s32 	%r3, %r31, %r32, %r33;
	max.s32 	%r34, %r2, %r3;
	setp.ge.s32 	%p1, %r34, %r27;
	@%p1 bra 	$L__BB0_45;
	setp.lt.s32 	%p2, %r26, 1;
	mov.f32 	%f92, 0f00000000;
	@%p2 bra 	$L__BB0_44;
	mul.lo.s32 	%r4, %r26, %r1;
	and.b32  	%r5, %r26, 7;
	and.b32  	%r6, %r26, 3;
	and.b32  	%r7, %r26, 2147483640;
	and.b32  	%r8, %r26, 1;
	mov.f32 	%f92, 0f00000000;
	mov.b32 	%r77, 0;
	cvt.s64.s32 	%rd33, %r3;
$L__BB0_3:
	setp.lt.u32 	%p3, %r26, 8;
	add.s32 	%r10, %r77, %r2;
	mul.lo.s32 	%r11, %r10, %r25;
	add.s32 	%r37, %r77, %r4;
	mul.lo.s32 	%r12, %r37, %r26;
	mov.b32 	%r80, 0;
	@%p3 bra 	$L__BB0_22;
	mov.b32 	%r78, 0;
	cvt.s64.s32 	%rd16, %r11;
$L__BB0_5:
	.pragma "nounroll";
	add.s32 	%r14, %r78, %r3;
	max.s32 	%r39, %r10, %r14;
	setp.ge.s32 	%p4, %r39, %r25;
	add.s32 	%r40, %r78, %r12;
	mul.wide.s32 	%rd11, %r40, 4;
	add.s64 	%rd3, %rd1, %rd11;
	@%p4 bra 	$L__BB0_7;
	add.s32 	%r41, %r14, %r11;
	mul.wide.s32 	%rd12, %r41, 4;
	add.s64 	%rd13, %rd2, %rd12;
	ld.global.f32 	%f43, [%rd13];
	ld.global.f32 	%f44, [%rd3];
	fma.rn.f32 	%f92, %f43, %f44, %f92;
$L__BB0_7:
	add.s32 	%r42, %r14, 1;
	max.s32 	%r43, %r10, %r42;
	setp.ge.s32 	%p5, %r43, %r25;
	cvt.s64.s32 	%rd15, %r78;
	add.s64 	%rd17, %rd15, %rd33;
	add.s64 	%rd18, %rd17, %rd16;
	shl.b64 	%rd19, %rd18, 2;
	add.s64 	%rd4, %rd2, %rd19;
	@%p5 bra 	$L__BB0_9;
	ld.global.f32 	%f45, [%rd4+4];
	ld.global.f32 	%f46, [%rd3+4];
	fma.rn.f32 	%f92, %f45, %f46, %f92;
$L__BB0_9:
	add.s32 	%r44, %r14, 2;
	max.s32 	%r45, %r10, %r44;
	setp.ge.s32 	%p6, %r45, %r25;
	@%p6 bra 	$L__BB0_11;
	ld.global.f32 	%f47, [%rd4+8];
	ld.global.f32 	%f48, [%rd3+8];
	fma.rn.f32 	%f92, %f47, %f48, %f92;
$L__BB0_11:
	add.s32 	%r46, %r14, 3;
	max.s32 	%r47, %r10, %r46;
	setp.ge.s32 	%p7, %r47, %r25;
	@%p7 bra 	$L__BB0_13;
	ld.global.f32 	%f49, [%rd4+12];
	ld.global.f32 	%f50, [%rd3+12];
	fma.rn.f32 	%f92, %f49, %f50, %f92;
$L__BB0_13:
	add.s32 	%r48, %r14, 4;
	max.s32 	%r49, %r10, %r48;
	setp.ge.s32 	%p8, %r49, %r25;
	@%p8 bra 	$L__BB0_15;
	ld.global.f32 	%f51, [%rd4+16];
	ld.global.f32 	%f52, [%rd3+16];
	fma.rn.f32 	%f92, %f51, %f52, %f92;
$L__BB0_15:
	add.s32 	%r50, %r14, 5;
	max.s32 	%r51, %r10, %r50;
	setp.ge.s32 	%p9, %r51, %r25;
	@%p9 bra 	$L__BB0_17;
	ld.global.f32 	%f53, [%rd4+20];
	ld.global.f32 	%f54, [%rd3+20];
	fma.rn.f32 	%f92, %f53, %f54, %f92;
$L__BB0_17:
	add.s32 	%r52, %r14, 6;
	max.s32 	%r53, %r10, %r52;
	setp.ge.s32 	%p10, %r53, %r25;
	@%p10 bra 	$L__BB0_19;
	ld.global.f32 	%f55, [%rd4+24];
	ld.global.f32 	%f56, [%rd3+24];
	fma.rn.f32 	%f92, %f55, %f56, %f92;
$L__BB0_19:
	add.s32 	%r54, %r14, 7;
	max.s32 	%r55, %r10, %r54;
	setp.ge.s32 	%p11, %r55, %r25;
	@%p11 bra 	$L__BB0_21;
	ld.global.f32 	%f57, [%rd4+28];
	ld.global.f32 	%f58, [%rd3+28];
	fma.rn.f32 	%f92, %f57, %f58, %f92;
$L__BB0_21:
	add.s32 	%r78, %r78, 8;
	setp.ne.s32 	%p12, %r78, %r7;
	mov.u32 	%r80, %r7;
	@%p12 bra 	$L__BB0_5;
$L__BB0_22:
	setp.eq.s32 	%p13, %r5, 0;
	@%p13 bra 	$L__BB0_43;
	add.s32 	%r56, %r5, -1;
	setp.lt.u32 	%p14, %r56, 3;
	@%p14 bra 	$L__BB0_33;
	add.s32 	%r17, %r80, %r3;
	max.s32 	%r58, %r10, %r17;
	setp.ge.s32 	%p15, %r58, %r25;
	add.s32 	%r59, %r80, %r12;
	mul.wide.s32 	%rd20, %r59, 4;
	add.s64 	%rd5, %rd1, %rd20;
	@%p15 bra 	$L__BB0_26;
	add.s32 	%r60, %r17, %r11;
	mul.wide.s32 	%rd21, %r60, 4;
	add.s64 	%rd22, %rd2, %rd21;
	ld.global.f32 	%f60, [%rd22];
	ld.global.f32 	%f61, [%rd5];
	fma.rn.f32 	%f92, %f60, %f61, %f92;
$L__BB0_26:
	add.s32 	%r61, %r17, 1;
	max.s32 	%r62, %r10, %r61;
	setp.ge.s32 	%p16, %r62, %r25;
	cvt.u64.u32 	%rd24, %r80;
	cvt.s64.s32 	%rd25, %r11;
	add.s64 	%rd26, %rd24, %rd33;
	add.s64 	%rd27, %rd26, %rd25;
	shl.b64 	%rd28, %rd27, 2;
	add.s64 	%rd6, %rd2, %rd28;
	@%p16 bra 	$L__BB0_28;
	ld.global.f32 	%f62, [%rd6+4];
	ld.global.f32 	%f63, [%rd5+4];
	fma.rn.f32 	%f92, %f62, %f63, %f92;
$L__BB0_28:
	add.s32 	%r63, %r17, 2;
	max.s32 	%r64, %r10, %r63;
	setp.ge.s32 	%p17, %r64, %r25;
	@%p17 bra 	$L__BB0_30;
	ld.global.f32 	%f64, [%rd6+8];
	ld.global.f32 	%f65, [%rd5+8];
	fma.rn.f32 	%f92, %f64, %f65, %f92;
$L__BB0_30:
	add.s32 	%r65, %r17, 3;
	max.s32 	%r66, %r10, %r65;
	setp.ge.s32 	%p18, %r66, %r25;
	@%p18 bra 	$L__BB0_32;
	ld.global.f32 	%f66, [%rd6+12];
	ld.global.f32 	%f67, [%rd5+12];
	fma.rn.f32 	%f92, %f66, %f67, %f92;
$L__BB0_32:
	add.s32 	%r80, %r80, 4;
$L__BB0_33:
	setp.eq.s32 	%p19, %r6, 0;
	@%p19 bra 	$L__BB0_43;
	setp.eq.s32 	%p20, %r6, 1;
	@%p20 bra 	$L__BB0_40;
	add.s32 	%r20, %r80, %r3;
	max.s32 	%r67, %r10, %r20;
	setp.ge.s32 	%p21, %r67, %r25;
	add.s32 	%r68, %r80, %r12;
	mul.wide.s32 	%rd29, %r68, 4;
	add.s64 	%rd7, %rd1, %rd29;
	@%p21 bra 	$L__BB0_37;
	add.s32 	%r69, %r20, %r11;
	mul.wide.s32 	%rd30, %r69, 4;
	add.s64 	%rd31, %rd2, %rd30;
	ld.global.f32 	%f69, [%rd31];
	ld.global.f32 	%f70, [%rd7];
	fma.rn.f32 	%f92, %f69, %f70, %f92;
$L__BB0_37:
	add.s32 	%r70, %r20, 1;
	max.s32 	%r71, %r10, %r70;
	setp.ge.s32 	%p22, %r71, %r25;
	@%p22 bra 	$L__BB0_39;
	cvt.s64.s32 	%rd32, %r11;
	cvt.s64.s32 	%rd34, %r80;
	add.s64 	%rd35, %rd34, %rd33;
	add.s64 	%rd36, %rd35, %rd32;
	shl.b64 	%rd37, %rd36, 2;
	add.s64 	%rd38, %rd2, %rd37;
	ld.global.f32 	%f71, [%rd38+4];
	ld.global.f32 	%f72, [%rd7+4];
	fma.rn.f32 	%f92, %f71, %f72, %f92;
$L__BB0_39:
	add.s32 	%r80, %r80, 2;
$L__BB0_40:
	setp.eq.s32 	%p23, %r8, 0;
	@%p23 bra 	$L__BB0_43;
	add.s32 	%r23, %r80, %r3;
	max.s32 	%r72, %r10, %r23;
	setp.ge.s32 	%p24, %r72, %r25;
	@%p24 bra 	$L__BB0_43;
	add.s32 	%r73, %r23, %r11;
	mul.wide.s32 	%rd39, %r73, 4;
	add.s64 	%rd40, %rd2, %rd39;
	ld.global.f32 	%f73, [%rd40];
	add.s32 	%r74, %r80, %r12;
	mul.wide.s32 	%rd41, %r74, 4;
	add.s64 	%rd42, %rd1, %rd41;
	ld.global.f32 	%f74, [%rd42];
	fma.rn.f32 	%f92, %f73, %f74, %f92;
$L__BB0_43:
	add.s32 	%r77, %r77, 1;
	setp.ne.s32 	%p25, %r77, %r26;
	@%p25 bra 	$L__BB0_3;
$L__BB0_44:
	ld.param.u64 	%rd46, [_Z31cudaConvolution2DWithActivationPfS_S_iiii_param_1];
	abs.f32 	%f75, %f92;
	mul.f32 	%f76, %f75, 0f4038AA3B;
	ex2.approx.ftz.f32 	%f77, %f76;
	add.f32 	%f78, %f77, 0f3F800000;
	rcp.approx.ftz.f32 	%f79, %f78;
	fma.rn.f32 	%f80, %f79, 0fC0000000, 0f3F800000;
	setp.ge.f32 	%p26, %f75, 0f41102CB4;
	selp.f32 	%f81, 0f3F800000, %f80, %p26;
	copysign.f32 	%f82, %f92, %f81;
	mul.f32 	%f83, %f92, %f92;
	fma.rn.f32 	%f84, %f83, 0f3C80F082, 0fBD563CAE;
	fma.rn.f32 	%f85, %f84, %f83, 0f3E085941;
	fma.rn.f32 	%f86, %f85, %f83, 0fBEAAA9ED;
	fma.rn.f32 	%f87, %f86, %f83, 0f00000000;
	fma.rn.f32 	%f88, %f87, %f92, %f92;
	setp.ge.f32 	%p27, %f75, 0f3F19999A;
	selp.f32 	%f89, %f82, %f88, %p27;
	mad.lo.s32 	%r75, %r27, %r1, %r2;
	mad.lo.s32 	%r76, %r75, %r27, %r3;
	cvta.to.global.u64 	%rd43, %rd46;
	mul.wide.s32 	%rd44, %r76, 4;
	add.s64 	%rd45, %rd43, %rd44;
	st.global.f32 	[%rd45], %f89;
$L__BB0_45:
	ret;

}
	// .globl	_Z18cudaAveragePoolingPfS_iiiii
.visible .entry _Z18cudaAveragePoolingPfS_iiiii(
	.param .u64 .ptr .align 1 _Z18cudaAveragePoolingPfS_iiiii_param_0,
	.param .u64 .ptr .align 1 _Z18cudaAveragePoolingPfS_iiiii_param_1,
	.param .u32 _Z18cudaAveragePoolingPfS_iiiii_param_2,
	.param .u32 _Z18cudaAveragePoolingPfS_iiiii_param_3,
	.param .u32 _Z18cudaAveragePoolingPfS_iiiii_param_4,
	.param .u32 _Z18cudaAveragePoolingPfS_iiiii_param_5,
	.param .u32 _Z18cudaAveragePoolingPfS_iiiii_param_6
)
{
	.reg .pred 	%p<44>;
	.reg .b32 	%r<116>;
	.reg .b32 	%f<150>;
	.reg .b64 	%rd<15>;

	ld.param.u64 	%rd7, [_Z18cudaAveragePoolingPfS_iiiii_param_0];
	ld.param.u64 	%rd6, [_Z18cudaAveragePoolingPfS_iiiii_param_1];
	ld.param.u32 	%r28, [_Z18cudaAveragePoolingPfS_iiiii_param_2];
	ld.param.u32 	%r29, [_Z18cudaAveragePoolingPfS_iiiii_param_3];
	ld.param.u32 	%r30, [_Z18cudaAveragePoolingPfS_iiiii_param_5];
	ld.param.u32 	%r31, [_Z18cudaAveragePoolingPfS_iiiii_param_6];
	cvta.to.global.u64 	%rd1, %rd7;
	mov.u32 	%r1, %ctaid.z;
	mov.u32 	%r32, %ctaid.y;
	mov.u32 	%r33, %ntid.y;
	mov.u32 	%r34, %tid.y;
	mad.lo.s32 	%r2, %r32, %r33, %r34;
	mov.u32 	%r35, %ctaid.x;
	mov.u32 	%r36, %ntid.x;
	mov.u32 	%r37, %tid.x;
	mad.lo.s32 	%r3, %r35, %r36, %r37;
	max.s32 	%r38, %r2, %r3;
	setp.ge.s32 	%p1, %r38, %r29;
	@%p1 bra 	$L__BB1_79;
	setp.lt.s32 	%p2, %r30, 1;
	mov.f32 	%f112, 0f00000000;
	@%p2 bra 	$L__BB1_78;
	mul.lo.s32 	%r4, %r31, %r2;
	mul.lo.s32 	%r5, %r31, %r3;
	mul.lo.s32 	%r6, %r28, %r1;
	and.b32  	%r7, %r30, 15;
	add.s32 	%r8, %r7, -1;
	and.b32  	%r9, %r30, 7;
	add.s32 	%r10, %r9, -1;
	and.b32  	%r11, %r30, 2147483632;
	and.b32  	%r12, %r30, 3;
	mov.f32 	%f112, 0f00000000;
	mov.b32 	%r111, 0;
$L__BB1_3:
	setp.lt.u32 	%p3, %r30, 16;
	add.s32 	%r14, %r111, %r4;
	add.s32 	%r41, %r14, %r6;
	mul.lo.s32 	%r15, %r41, %r28;
	mov.b32 	%r114, 0;
	@%p3 bra 	$L__BB1_38;
	mov.b32 	%r112, 0;
$L__BB1_5:
	.pragma "nounroll";
	add.s32 	%r17, %r112, %r5;
	max.s32 	%r43, %r14, %r17;
	setp.ge.s32 	%p4, %r43, %r28;
	add.s32 	%r44, %r17, %r15;
	mul.wide.s32 	%rd8, %r44, 4;
	add.s64 	%rd2, %rd1, %rd8;
	@%p4 bra 	$L__BB1_7;
	ld.global.f32 	%f75, [%rd2];
	add.f32 	%f112, %f112, %f75;
$L__BB1_7:
	add.s32 	%r45, %r17, 1;
	max.s32 	%r46, %r14, %r45;
	setp.ge.s32 	%p5, %r46, %r28;
	@%p5 bra 	$L__BB1_9;
	ld.global.f32 	%f76, [%rd2+4];
	add.f32 	%f112, %f112, %f76;
$L__BB1_9:
	add.s32 	%r47, %r17, 2;
	max.s32 	%r48, %r14, %r47;
	setp.ge.s32 	%p6, %r48, %r28;
	@%p6 bra 	$L__BB1_11;
	ld.global.f32 	%f77, [%rd2+8];
	add.f32 	%f112, %f112, %f77;
$L__BB1_11:
	add.s32 	%r49, %r17, 3;
	max.s32 	%r50, %r14, %r49;
	setp.ge.s32 	%p7, %r50, %r28;
	@%p7 bra 	$L__BB1_13;
	ld.global.f32 	%f78, [%rd2+12];
	add.f32 	%f112, %f112, %f78;
$L__BB1_13:
	add.s32 	%r51, %r17, 4;
	max.s32 	%r52, %r14, %r51;
	setp.ge.s32 	%p8, %r52, %r28;
	@%p8 bra 	$L__BB1_15;
	ld.global.f32 	%f79, [%rd2+16];
	add.f32 	%f112, %f112, %f79;
$L__BB1_15:
	add.s32 	%r53, %r17, 5;
	max.s32 	%r54, %r14, %r53;
	setp.ge.s32 	%p9, %r54, %r28;
	@%p9 bra 	$L__BB1_17;
	ld.global.f32 	%f80, [%rd2+20];
	add.f32 	%f112, %f112, %f80;
$L__BB1_17:
	add.s32 	%r55, %r17, 6;
	max.s32 	%r56, %r14, %r55;
	setp.ge.s32 	%p10, %r56, %r28;
	@%p10 bra 	$L__BB1_19;
	ld.global.f32 	%f81, [%rd2+24];
	add.f32 	%f112, %f112, %f81;
$L__BB1_19:
	add.s32 	%r57, %r17, 7;
	max.s32 	%r58, %r14, %r57;
	setp.ge.s32 	%p11, %r58, %r28;
	@%p11 bra 	$L__BB1_21;
	ld.global.f32 	%f82, [%rd2+28];
	add.f32 	%f112, %f112, %f82;
$L__BB1_21:
	add.s32 	%r59, %r17, 8;
	max.s32 	%r60, %r14, %r59;
	setp.ge.s32 	%p12, %r60, %r28;
	@%p12 bra 	$L__BB1_23;
	ld.global.f32 	%f83, [%rd2+32];
	add.f32 	%f112, %f112, %f83;
$L__BB1_23:
	add.s32 	%r61, %r17, 9;
	max.s32 	%r62, %r14, %r61;
	setp.ge.s32 	%p13, %r62, %r28;
	@%p13 bra 	$L__BB1_25;
	ld.global.f32 	%f84, [%rd2+36];
	add.f32 	%f112, %f112, %f84;
$L__BB1_25:
	add.s32 	%r63, %r17, 10;
	max.s32 	%r64, %r14, %r63;
	setp.ge.s32 	%p14, %r64, %r28;
	@%p14 bra 	$L__BB1_27;
	ld.global.f32 	%f85, [%rd2+40];
	add.f32 	%f112, %f112, %f85;
$L__BB1_27:
	add.s32 	%r65, %r17, 11;
	max.s32 	%r66, %r14, %r65;
	setp.ge.s32 	%p15, %r66, %r28;
	@%p15 bra 	$L__BB1_29;
	ld.global.f32 	%f86, [%rd2+44];
	add.f32 	%f112, %f112, %f86;
$L__BB1_29:
	add.s32 	%r67, %r17, 12;
	max.s32 	%r68, %r14, %r67;
	setp.ge.s32 	%p16, %r68, %r28;
	@%p16 bra 	$L__BB1_31;
	ld.global.f32 	%f87, [%rd2+48];
	add.f32 	%f112, %f112, %f87;
$L__BB1_31:
	add.s32 	%r69, %r17, 13;
	max.s32 	%r70, %r14, %r69;
	setp.ge.s32 	%p17, %r70, %r28;
	@%p17 bra 	$L__BB1_33;
	ld.global.f32 	%f88, [%rd2+52];
	add.f32 	%f112, %f112, %f88;
$L__BB1_33:
	add.s32 	%r71, %r17, 14;
	max.s32 	%r72, %r14, %r71;
	setp.ge.s32 	%p18, %r72, %r28;
	@%p18 bra 	$L__BB1_35;
	ld.global.f32 	%f89, [%rd2+56];
	add.f32 	%f112, %f112, %f89;
$L__BB1_35:
	add.s32 	%r73, %r17, 15;
	max.s32 	%r74, %r14, %r73;
	setp.ge.s32 	%p19, %r74, %r28;
	@%p19 bra 	$L__BB1_37;
	ld.global.f32 	%f90, [%rd2+60];
	add.f32 	%f112, %f112, %f90;
$L__BB1_37:
	add.s32 	%r112, %r112, 16;
	setp.ne.s32 	%p20, %r112, %r11;
	mov.u32 	%r114, %r11;
	@%p20 bra 	$L__BB1_5;
$L__BB1_38:
	setp.eq.s32 	%p21, %r7, 0;
	@%p21 bra 	$L__BB1_77;
	setp.lt.u32 	%p22, %r8, 7;
	@%p22 bra 	$L__BB1_57;
	add.s32 	%r20, %r114, %r5;
	max.s32 	%r76, %r14, %r20;
	setp.ge.s32 	%p23, %r76, %r28;
	add.s32 	%r77, %r20, %r15;
	mul.wide.s32 	%rd9, %r77, 4;
	add.s64 	%rd3, %rd1, %rd9;
	@%p23 bra 	$L__BB1_42;
	ld.global.f32 	%f92, [%rd3];
	add.f32 	%f112, %f112, %f92;
$L__BB1_42:
	add.s32 	%r78, %r20, 1;
	max.s32 	%r79, %r14, %r78;
	setp.ge.s32 	%p24, %r79, %r28;
	@%p24 bra 	$L__BB1_44;
	ld.global.f32 	%f93, [%rd3+4];
	add.f32 	%f112, %f112, %f93;
$L__BB1_44:
	add.s32 	%r80, %r20, 2;
	max.s32 	%r81, %r14, %r80;
	setp.ge.s32 	%p25, %r81, %r28;
	@%p25 bra 	$L__BB1_46;
	ld.global.f32 	%f94, [%rd3+8];
	add.f32 	%f112, %f112, %f94;
$L__BB1_46:
	add.s32 	%r82, %r20, 3;
	max.s32 	%r83, %r14, %r82;
	setp.ge.s32 	%p26, %r83, %r28;
	@%p26 bra 	$L__BB1_48;
	ld.global.f32 	%f95, [%rd3+12];
	add.f32 	%f112, %f112, %f95;
$L__BB1_48:
	add.s32 	%r84, %r20, 4;
	max.s32 	%r85, %r14, %r84;
	setp.ge.s32 	%p27, %r85, %r28;
	@%p27 bra 	$L__BB1_50;
	ld.global.f32 	%f96, [%rd3+16];
	add.f32 	%f112, %f112, %f96;
$L__BB1_50:
	add.s32 	%r86, %r20, 5;
	max.s32 	%r87, %r14, %r86;
	setp.ge.s32 	%p28, %r87, %r28;
	@%p28 bra 	$L__BB1_52;
	ld.global.f32 	%f97, [%rd3+20];
	add.f32 	%f112, %f112, %f97;
$L__BB1_52:
	add.s32 	%r88, %r20, 6;
	max.s32 	%r89, %r14, %r88;
	setp.ge.s32 	%p29, %r89, %r28;
	@%p29 bra 	$L__BB1_54;
	ld.global.f32 	%f98, [%rd3+24];
	add.f32 	%f112, %f112, %f98;
$L__BB1_54:
	add.s32 	%r90, %r20, 7;
	max.s32 	%r91, %r14, %r90;
	setp.ge.s32 	%p30, %r91, %r28;
	@%p30 bra 	$L__BB1_56;
	ld.global.f32 	%f99, [%rd3+28];
	add.f32 	%f112, %f112, %f99;
$L__BB1_56:
	add.s32 	%r114, %r114, 8;
$L__BB1_57:
	setp.eq.s32 	%p31, %r9, 0;
	@%p31 bra 	$L__BB1_77;
	setp.lt.u32 	%p32, %r10, 3;
	@%p32 bra 	$L__BB1_68;
	add.s32 	%r23, %r114, %r5;
	max.s32 	%r93, %r14, %r23;
	setp.ge.s32 	%p33, %r93, %r28;
	add.s32 	%r94, %r23, %r15;
	mul.wide.s32 	%rd10, %r94, 4;
	add.s64 	%rd4, %rd1, %rd10;
	@%p33 bra 	$L__BB1_61;
	ld.global.f32 	%f101, [%rd4];
	add.f32 	%f112, %f112, %f101;
$L__BB1_61:
	add.s32 	%r95, %r23, 1;
	max.s32 	%r96, %r14, %r95;
	setp.ge.s32 	%p34, %r96, %r28;
	@%p34 bra 	$L__BB1_63;
	ld.global.f32 	%f102, [%rd4+4];
	add.f32 	%f112, %f112, %f102;
$L__BB1_63:
	add.s32 	%r97, %r23, 2;
	max.s32 	%r98, %r14, %r97;
	setp.ge.s32 	%p35, %r98, %r28;
	@%p35 bra 	$L__BB1_65;
	ld.global.f32 	%f103, [%rd4+8];
	add.f32 	%f112, %f112, %f103;
$L__BB1_65:
	add.s32 	%r99, %r23, 3;
	max.s32 	%r100, %r14, %r99;
	setp.ge.s32 	%p36, %r100, %r28;
	@%p36 bra 	$L__BB1_67;
	ld.global.f32 	%f104, [%rd4+12];
	add.f32 	%f112, %f112, %f104;
$L__BB1_67:
	add.s32 	%r114, %r114, 4;
$L__BB1_68:
	setp.eq.s32 	%p37, %r12, 0;
	@%p37 bra 	$L__BB1_77;
	add.s32 	%r26, %r114, %r5;
	max.s32 	%r102, %r14, %r26;
	setp.ge.s32 	%p38, %r102, %r28;
	add.s32 	%r103, %r26, %r15;
	mul.wide.s32 	%rd11, %r103, 4;
	add.s64 	%rd5, %rd1, %rd11;
	@%p38 bra 	$L__BB1_71;
	ld.global.f32 	%f105, [%rd5];
	add.f32 	%f112, %f112, %f105;
$L__BB1_71:
	setp.eq.s32 	%p39, %r12, 1;
	@%p39 bra 	$L__BB1_77;
	add.s32 	%r104, %r26, 1;
	max.s32 	%r105, %r14, %r104;
	setp.ge.s32 	%p40, %r105, %r28;
	@%p40 bra 	$L__BB1_74;
	ld.global.f32 	%f106, [%rd5+4];
	add.f32 	%f112, %f112, %f106;
$L__BB1_74:
	setp.eq.s32 	%p41, %r12, 2;
	@%p41 bra 	$L__BB1_77;
	add.s32 	%r106, %r26, 2;
	max.s32 	%r107, %r14, %r106;
	setp.ge.s32 	%p42, %r107, %r28;
	@%p42 bra 	$L__BB1_77;
	ld.global.f32 	%f107, [%rd5+8];
	add.f32 	%f112, %f112, %f107;
$L__BB1_77:
	add.s32 	%r111, %r111, 1;
	setp.ne.s32 	%p43, %r111, %r30;
	@%p43 bra 	$L__BB1_3;
$L__BB1_78:
	mul.lo.s32 	%r108, %r30, %r30;
	cvt.rn.f32.u32 	%f108, %r108;
	div.rn.f32 	%f109, %f112, %f108;
	mad.lo.s32 	%r109, %r29, %r1, %r2;
	mad.lo.s32 	%r110, %r109, %r29, %r3;
	cvta.to.global.u64 	%rd12, %rd6;
	mul.wide.s32 	%rd13, %r110, 4;
	add.s64 	%rd14, %rd12, %rd13;
	st.global.f32 	[%rd14], %f109;
$L__BB1_79:
	ret;

}


// ===== COMPILED SASS (sm_100) =====

	.target	sm_100

	.elftype	@"ET_EXEC"


//--------------------- .note.nv.tkinfo           --------------------------
	.section	.note.nv.tkinfo,"",@"SHT_NOTE"
	.sectionflags	@"SHF_NOTE_NV_TKINFO"
	.tkinfo
        /*0018*/ 	.word	0x00000002
        /*0030*/ 	.string	""
        /*0030*/ 	.string	"ptxas"
        /*0030*/ 	.string	"Cuda compilation tools, release 13.0, V13.0.88"
        /*0030*/ 	.string	"Build cuda_13.0.r13.0/compiler.36424714_0"
        /*0030*/ 	.string	"-arch sm_100 -m 64 "



//--------------------- .note.nv.cuinfo           --------------------------
	.section	.note.nv.cuinfo,"",@"SHT_NOTE"
	.sectionflags	@"SHF_NOTE_NV_CUINFO"
        /*0018*/ 	.short	0x0002
        /*001a*/ 	.short	0x0064
        /*001c*/ 	.short	0x0082
	.zero		2


//--------------------- .nv.info                  --------------------------
	.section	.nv.info,"",@"SHT_CUDA_INFO"
	.align	4


	//----- nvinfo : EIATTR_REGCOUNT
	.align		4
        /*0000*/ 	.byte	0x04, 0x2f
        /*0002*/ 	.short	(.L_1 - .L_0)
	.align		4
.L_0:
        /*0004*/ 	.word	index@(_Z31cudaConvolution2DWithActivationPfS_S_iiii)
        /*0008*/ 	.word	0x0000001f


	//----- nvinfo : EIATTR_FRAME_SIZE
	.align		4
.L_1:
        /*000c*/ 	.byte	0x04, 0x11
        /*000e*/ 	.short	(.L_3 - .L_2)
	.align		4
.L_2:
        /*0010*/ 	.word	index@(_Z31cudaConvolution2DWithActivationPfS_S_iiii)
        /*0014*/ 	.word	0x00000000


	//----- nvinfo : EIATTR_REGCOUNT
	.align		4
.L_3:
        /*0018*/ 	.byte	0x04, 0x2f
        /*001a*/ 	.short	(.L_5 - .L_4)
	.align		4
.L_4:
        /*001c*/ 	.word	index@(_Z18cudaAveragePoolingPfS_iiiii)
        /*0020*/ 	.word	0x0000001d


	//----- nvinfo : EIATTR_FRAME_SIZE
	.align		4
.L_5:
        /*0024*/ 	.byte	0x04, 0x11
        /*0026*/ 	.short	(.L_7 - .L_6)
	.align		4
.L_6:
        /*0028*/ 	.word	index@($__internal_0_$__cuda_sm3x_div_rn_noftz_f32_slowpath)
        /*002c*/ 	.word	0x00000000


	//----- nvinfo : EIATTR_FRAME_SIZE
	.align		4
.L_7:
        /*0030*/ 	.byte	0x04, 0x11
        /*0032*/ 	.short	(.L_9 - .L_8)
	.align		4
.L_8:
        /*0034*/ 	.word	index@(_Z18cudaAveragePoolingPfS_iiiii)
        /*0038*/ 	.word	0x00000000


	//----- nvinfo : EIATTR_MIN_STACK_SIZE
	.align		4
.L_9:
        /*003c*/ 	.byte	0x04, 0x12
        /*003e*/ 	.short	(.L_11 - .L_10)
	.align		4
.L_10:
        /*0040*/ 	.word	index@(_Z18cudaAveragePoolingPfS_iiiii)
        /*0044*/ 	.word	0x00000000


	//----- nvinfo : EIATTR_MIN_STACK_SIZE
	.align		4
.L_11:
        /*0048*/ 	.byte	0x04, 0x12
        /*004a*/ 	.short	(.L_13 - .L_12)
	.align		4
.L_12:
        /*004c*/ 	.word	index@(_Z31cudaConvolution2DWithActivationPfS_S_iiii)
        /*0050*/ 	.word	0x00000000
.L_13:


//--------------------- .nv.compat                --------------------------
	.section	.nv.compat,"",@"SHT_CUDA_COMPAT_INFO"
	.align	4
        /*0000*/ 	.byte	0x02, 0x09, 0x00, 0x00, 0x02, 0x02, 0x01, 0x00, 0x02, 0x05, 0x05, 0x00, 0x03, 0x07, 0x01, 0x01
        /*0010*/ 	.byte	0x02, 0x03, 0x00, 0x00, 0x02, 0x06, 0x01, 0x00, 0x04, 0x0b, 0x08, 0x00, 0x01, 0x00, 0x00, 0x00
        /*0020*/ 	.byte	0x00, 0x00, 0x00, 0x00


//--------------------- .nv.info._Z18cudaAveragePoolingPfS_iiiii --------------------------
	.section	.nv.info._Z18cudaAveragePoolingPfS_iiiii,"",@"SHT_CUDA_INFO"
	.sectionflags	@""
	.align	4


	//----- nvinfo : EIATTR_CUDA_API_VERSION
	.align		4
        /*0000*/ 	.byte	0x04, 0x37
        /*0002*/ 	.short	(.L_15 - .L_14)
.L_14:
        /*0004*/ 	.word	0x00000082


	//----- nvinfo : EIATTR_KPARAM_INFO
	.align		4
.L_15:
        /*0008*/ 	.byte	0x04, 0x17
        /*000a*/ 	.short	(.L_17 - .L_16)
.L_16:
        /*000c*/ 	.word	0x00000000
        /*0010*/ 	.short	0x0006
        /*0012*/ 	.short	0x0020
        /*0014*/ 	.byte	0x00, 0xf0, 0x11, 0x00


	//----- nvinfo : EIATTR_KPARAM_INFO
	.align		4
.L_17:
        /*0018*/ 	.byte	0x04, 0x17
        /*001a*/ 	.short	(.L_19 - .L_18)
.L_18:
        /*001c*/ 	.word	0x00000000
        /*0020*/ 	.short	0x0005
        /*0022*/ 	.short	0x001c
        /*0024*/ 	.byte	0x00, 0xf0, 0x11, 0x00


	//----- nvinfo : EIATTR_KPARAM_INFO
	.align		4
.L_19:
        /*0028*/ 	.byte	0x04, 0x17
        /*002a*/ 	.short	(.L_21 - .L_20)
.L_20:
        /*002c*/ 	.word	0x00000000
        /*0030*/ 	.short	0x0004
        /*0032*/ 	.short	0x0018
        /*0034*/ 	.byte	0x00, 0xf0, 0x11, 0x00


	//----- nvinfo : EIATTR_KPARAM_INFO
	.align		4
.L_21:
        /*0038*/ 	.byte	0x04, 0x17
        /*003a*/ 	.short	(.L_23 - .L_22)
.L_22:
        /*003c*/ 	.word	0x00000000
        /*0040*/ 	.short	0x0003
        /*0042*/ 	.short	0x0014
        /*0044*/ 	.byte	0x00, 0xf0, 0x11, 0x00


	//----- nvinfo : EIATTR_KPARAM_INFO
	.align		4
.L_23:
        /*0048*/ 	.byte	0x04, 0x17
        /*004a*/ 	.short	(.L_25 - .L_24)
.L_24:
        /*004c*/ 	.word	0x00000000
        /*0050*/ 	.short	0x0002
        /*0052*/ 	.short	0x0010
        /*0054*/ 	.byte	0x00, 0xf0, 0x11, 0x00


	//----- nvinfo : EIATTR_KPARAM_INFO
	.align		4
.L_25:
        /*0058*/ 	.byte	0x04, 0x17
        /*005a*/ 	.short	(.L_27 - .L_26)
.L_26:
        /*005c*/ 	.word	0x00000000
        /*0060*/ 	.short	0x0001
        /*0062*/ 	.short	0x0008
        /*0064*/ 	.byte	0x00, 0xf5, 0x21, 0x00


	//----- nvinfo : EIATTR_KPARAM_INFO
	.align		4
.L_27:
        /*0068*/ 	.byte	0x04, 0x17
        /*006a*/ 	.short	(.L_29 - .L_28)
.L_28:
        /*006c*/ 	.word	0x00000000
        /*0070*/ 	.short	0x0000
        /*0072*/ 	.short	0x0000
        /*0074*/ 	.byte	0x00, 0xf5, 0x21, 0x00


	//----- nvinfo : EIATTR_SPARSE_MMA_MASK
	.align		4
.L_29:
        /*0078*/ 	.byte	0x03, 0x50
        /*007a*/ 	.short	0x0000


	//----- nvinfo : EIATTR_MAXREG_COUNT
	.align		4
        /*007c*/ 	.byte	0x03, 0x1b
        /*007e*/ 	.short	0x00ff


	//----- nvinfo : EIATTR_MERCURY_ISA_VERSION
	.align		4
        /*0080*/ 	.byte	0x03, 0x5f
        /*0082*/ 	.short	0x0101


	//----- nvinfo : EIATTR_VRC_CTA_INIT_COUNT
	.align		4
        /*0084*/ 	.byte	0x02, 0x4a
	.zero		1
	.zero		1


	//----- nvinfo : EIATTR_EXIT_INSTR_OFFSETS
	.align		4
        /*0088*/ 	.byte	0x04, 0x1c
        /*008a*/ 	.short	(.L_31 - .L_30)


	//   ....[0]....
.L_30:
        /*008c*/ 	.word	0x000000c0


	//   ....[1]....
        /*0090*/ 	.word	0x00000e30


	//----- nvinfo : EIATTR_CRS_STACK_SIZE
	.align		4
.L_31:
        /*0094*/ 	.byte	0x04, 0x1e
        /*0096*/ 	.short	(.L_33 - .L_32)
.L_32:
        /*0098*/ 	.word	0x00000000


	//----- nvinfo : EIATTR_CBANK_PARAM_SIZE
	.align		4
.L_33:
        /*009c*/ 	.byte	0x03, 0x19
        /*009e*/ 	.short	0x0024


	//----- nvinfo : EIATTR_PARAM_CBANK
	.align		4
        /*00a0*/ 	.byte	0x04, 0x0a
        /*00a2*/ 	.short	(.L_35 - .L_34)
	.align		4
.L_34:
        /*00a4*/ 	.word	index@(.nv.constant0._Z18cudaAveragePoolingPfS_iiiii)
        /*00a8*/ 	.short	0x0380
        /*00aa*/ 	.short	0x0024


	//----- nvinfo : EIATTR_SW_WAR
	.align		4
.L_35:
        /*00ac*/ 	.byte	0x04, 0x36
        /*00ae*/ 	.short	(.L_37 - .L_36)
.L_36:
        /*00b0*/ 	.word	0x00000008
.L_37:


//--------------------- .nv.info._Z31cudaConvolution2DWithActivationPfS_S_iiii --------------------------
	.section	.nv.info._Z31cudaConvolution2DWithActivationPfS_S_iiii,"",@"SHT_CUDA_INFO"
	.sectionflags	@""
	.align	4


	//----- nvinfo : EIATTR_CUDA_API_VERSION
	.align		4
        /*0000*/ 	.byte	0x04, 0x37
        /*0002*/ 	.short	(.L_39 - .L_38)
.L_38:
        /*0004*/ 	.word	0x00000082


	//----- nvinfo : EIATTR_KPARAM_INFO
	.align		4
.L_39:
        /*0008*/ 	.byte	0x04, 0x17
        /*000a*/ 	.short	(.L_41 - .L_40)
.L_40:
        /*000c*/ 	.word	0x00000000
        /*0010*/ 	.short	0x0006
        /*0012*/ 	.short	0x0024
        /*0014*/ 	.byte	0x00, 0xf0, 0x11, 0x00


	//----- nvinfo : EIATTR_KPARAM_INFO
	.align		4
.L_41:
        /*0018*/ 	.byte	0x04, 0x17
        /*001a*/ 	.short	(.L_43 - .L_42)
.L_42:
        /*001c*/ 	.word	0x00000000
        /*0020*/ 	.short	0x0005
        /*0022*/ 	.short	0x0020
        /*0024*/ 	.byte	0x00, 0xf0, 0x11, 0x00


	//----- nvinfo : EIATTR_KPARAM_INFO
	.align		4
.L_43:
        /*0028*/ 	.byte	0x04, 0x17
        /*002a*/ 	.short	(.L_45 - .L_44)
.L_44:
        /*002c*/ 	.word	0x00000000
        /*0030*/ 	.short	0x0004
        /*0032*/ 	.short	0x001c
        /*0034*/ 	.byte	0x00, 0xf0, 0x11, 0x00


	//----- nvinfo : EIATTR_KPARAM_INFO
	.align		4
.L_45:
        /*0038*/ 	.byte	0x04, 0x17
        /*003a*/ 	.short	(.L_47 - .L_46)
.L_46:
        /*003c*/ 	.word	0x00000000
        /*0040*/ 	.short	0x0003
        /*0042*/ 	.short	0x0018
        /*0044*/ 	.byte	0x00, 0xf0, 0x11, 0x00


	//----- nvinfo : EIATTR_KPARAM_INFO
	.align		4
.L_47:
        /*0048*/ 	.byte	0x04, 0x17
        /*004a*/ 	.short	(.L_49 - .L_48)
.L_48:
        /*004c*/ 	.word	0x00000000
        /*0050*/ 	.short	0x0002
        /*0052*/ 	.short	0x0010
        /*0054*/ 	.byte	0x00, 0xf5, 0x21, 0x00


	//----- nvinfo : EIATTR_KPARAM_INFO
	.align		4
.L_49:
        /*0058*/ 	.byte	0x04, 0x17
        /*005a*/ 	.short	(.L_51 - .L_50)
.L_50:
        /*005c*/ 	.word	0x00000000
        /*0060*/ 	.short	0x0001
        /*0062*/ 	.short	0x0008
        /*0064*/ 	.byte	0x00, 0xf5, 0x21, 0x00


	//----- nvinfo : EIATTR_KPARAM_INFO
	.align		4
.L_51:
        /*0068*/ 	.byte	0x04, 0x17
        /*006a*/ 	.short	(.L_53 - .L_52)
.L_52:
        /*006c*/ 	.word	0x00000000
        /*0070*/ 	.short	0x0000
        /*0072*/ 	.short	0x0000
        /*0074*/ 	.byte	0x00, 0xf5, 0x21, 0x00


	//----- nvinfo : EIATTR_SPARSE_MMA_MASK
	.align		4
.L_53:
        /*0078*/ 	.byte	0x03, 0x50
        /*007a*/ 	.short	0x0000


	//----- nvinfo : EIATTR_MAXREG_COUNT
	.align		4
        /*007c*/ 	.byte	0x03, 0x1b
        /*007e*/ 	.short	0x00ff


	//----- nvinfo : EIATTR_MERCURY_ISA_VERSION
	.align		4
        /*0080*/ 	.byte	0x03, 0x5f
        /*0082*/ 	.short	0x0101


	//----- nvinfo : EIATTR_VRC_CTA_INIT_COUNT
	.align		4
        /*0084*/ 	.byte	0x02, 0x4a
	.zero		1
	.zero		1


	//----- nvinfo : EIATTR_EXIT_INSTR_OFFSETS
	.align		4
        /*0088*/ 	.byte	0x04, 0x1c
        /*008a*/ 	.short	(.L_55 - .L_54)


	//   ....[0]....
.L_54:
        /*008c*/ 	.word	0x000000c0


	//   ....[1]....
        /*0090*/ 	.word	0x00000cb0


	//----- nvinfo : EIATTR_CRS_STACK_SIZE
	.align		4
.L_55:
        /*0094*/ 	.byte	0x04, 0x1e
        /*0096*/ 	.short	(.L_57 - .L_56)
.L_56:
        /*0098*/ 	.word	0x00000000


	//----- nvinfo : EIATTR_CBANK_PARAM_SIZE
	.align		4
.L_57:
        /*009c*/ 	.byte	0x03, 0x19
        /*009e*/ 	.short	0x0028


	//----- nvinfo : EIATTR_PARAM_CBANK
	.align		4
        /*00a0*/ 	.byte	0x04, 0x0a
        /*00a2*/ 	.short	(.L_59 - .L_58)
	.align		4
.L_58:
        /*00a4*/ 	.word	index@(.nv.constant0._Z31cudaConvolution2DWithActivationPfS_S_iiii)
        /*00a8*/ 	.short	0x0380
        /*00aa*/ 	.short	0x0028


	//----- nvinfo : EIATTR_SW_WAR
	.align		4
.L_59:
        /*00ac*/ 	.byte	0x04, 0x36
        /*00ae*/ 	.short	(.L_61 - .L_60)
.L_60:
        /*00b0*/ 	.word	0x00000008
.L_61:


//--------------------- .nv.callgraph             --------------------------
	.section	.nv.callgraph,"",@"SHT_CUDA_CALLGRAPH"
	.align	4
	.sectionentsize	8
	.align		4
        /*0000*/ 	.word	0x00000000
	.align		4
        /*0004*/ 	.word	0xffffffff
	.align		4
        /*0008*/ 	.word	0x00000000
	.align		4
        /*000c*/ 	.word	0xfffffffe
	.align		4
        /*0010*/ 	.word	0x00000000
	.align		4
        /*0014*/ 	.word	0xfffffffd
	.align		4
        /*0018*/ 	.word	0x00000000
	.align		4
        /*001c*/ 	.word	0xfffffffc


//--------------------- .text._Z18cudaAveragePoolingPfS_iiiii --------------------------
	.section	.text._Z18cudaAveragePoolingPfS_iiiii,"ax",@progbits
	.align	128
        .global         _Z18cudaAveragePoolingPfS_iiiii
        .type           _Z18cudaAveragePoolingPfS_iiiii,@function
        .size           _Z18cudaAveragePoolingPfS_iiiii,(.L_x_32 - _Z18cudaAveragePoolingPfS_iiiii)
        .other          _Z18cudaAveragePoolingPfS_iiiii,@"STO_CUDA_ENTRY STV_DEFAULT"
_Z18cudaAveragePoolingPfS_iiiii:
.text._Z18cudaAveragePoolingPfS_iiiii:
[----:B------:R-:W-:Y:S01]  /*0000*/  LDC R1, c[0x0][0x37c] ;  /* 0x0000df00ff017b82 */ /* 0x000fe20000000800 */
[----:B------:R-:W0:Y:S07]  /*0010*/  S2R R3, SR_TID.Y ;  /* 0x0000000000037919 */ /* 0x000e2e0000002200 */
[----:B------:R-:W0:Y:S01]  /*0020*/  LDC R2, c[0x0][0x364] ;  /* 0x0000d900ff027b82 */ /* 0x000e220000000800 */
[----:B------:R-:W1:Y:S01]  /*0030*/  LDCU UR6, c[0x0][0x394] ;  /* 0x00007280ff0677ac */ /* 0x000e620008000800 */
[----:B------:R-:W2:Y:S06]  /*0040*/  S2R R0, SR_TID.X ;  /* 0x0000000000007919 */ /* 0x000eac0000002100 */
[----:B------:R-:W0:Y:S08]  /*0050*/  S2UR UR4, SR_CTAID.Y ;  /* 0x00000000000479c3 */ /* 0x000e300000002600 */
[----:B------:R-:W2:Y:S08]  /*0060*/  S2UR UR5, SR_CTAID.X ;  /* 0x00000000000579c3 */ /* 0x000eb00000002500 */
[----:B------:R-:W2:Y:S01]  /*0070*/  LDC R5, c[0x0][0x360] ;  /* 0x0000d800ff057b82 */ /* 0x000ea20000000800 */
[----:B0-----:R-:W-:-:S02]  /*0080*/  IMAD R2, R2, UR4, R3 ;  /* 0x0000000402027c24 */ /* 0x001fc4000f8e0203 */
[----:B--2---:R-:W-:-:S05]  /*0090*/  IMAD R5, R5, UR5, R0 ;  /* 0x0000000505057c24 */ /* 0x004fca000f8e0200 */
[----:B------:R-:W-:-:S04]  /*00a0*/  VIMNMX R0, PT, PT, R2, R5, !PT ;  /* 0x0000000502007248 */ /* 0x000fc80007fe0100 */
[----:B-1----:R-:W-:-:S13]  /*00b0*/  ISETP.GE.AND P0, PT, R0, UR6, PT ;  /* 0x0000000600007c0c */ /* 0x002fda000bf06270 */
[----:B------:R-:W-:Y:S05]  /*00c0*/  @P0 EXIT ;  /* 0x000000000000094d */ /* 0x000fea0003800000 */
[----:B------:R-:W0:Y:S01]  /*00d0*/  LDC R4, c[0x0][0x39c] ;  /* 0x0000e700ff047b82 */ /* 0x000e220000000800 */
[----:B------:R-:W1:Y:S01]  /*00e0*/  LDCU.64 UR8, c[0x0][0x358] ;  /* 0x00006b00ff0877ac */ /* 0x000e620008000a00 */
[----:B------:R-:W-:-:S06]  /*00f0*/  IMAD.MOV.U32 R3, RZ, RZ, RZ ;  /* 0x000000ffff037224 */ /* 0x000fcc00078e00ff */
[----:B------:R-:W2:Y:S01]  /*0100*/  S2UR UR6, SR_CTAID.Z ;  /* 0x00000000000679c3 */ /* 0x000ea20000002700 */
[----:B0-----:R-:W-:-:S13]  /*0110*/  ISETP.GE.AND P0, PT, R4, 0x1, PT ;  /* 0x000000010400780c */ /* 0x001fda0003f06270 */
[----:B-12---:R-:W-:Y:S05]  /*0120*/  @!P0 BRA `(.L_x_0) ;  /* 0x0000000800e88947 */ /* 0x006fea0003800000 */
[C---:B------:R-:W-:Y:S01]  /*0130*/  LOP3.LUT R15, R4.reuse, 0x7, RZ, 0xc0, !PT ;  /* 0x00000007040f7812 */ /* 0x040fe200078ec0ff */
[----:B------:R-:W-:Y:S01]  /*0140*/  UMOV UR4, URZ ;  /* 0x000000ff00047c82 */ /* 0x000fe20008000000 */
[C---:B------:R-:W-:Y:S02]  /*0150*/  LOP3.LUT R16, R4.reuse, 0xf, RZ, 0xc0, !PT ;  /* 0x0000000f04107812 */ /* 0x040fe400078ec0ff */
[C---:B------:R-:W-:Y:S01]  /*0160*/  LOP3.LUT R10, R4.reuse, 0x7ffffff0, RZ, 0xc0, !PT ;  /* 0x7ffffff0040a7812 */ /* 0x040fe200078ec0ff */
[----:B------:R-:W-:Y:S01]  /*0170*/  VIADD R3, R15, 0xffffffff ;  /* 0xffffffff0f037836 */ /* 0x000fe20000000000 */
[----:B------:R-:W-:Y:S01]  /*0180*/  LOP3.LUT R4, R4, 0x3, RZ, 0xc0, !PT ;  /* 0x0000000304047812 */ /* 0x000fe200078ec0ff */
[----:B------:R-:W-:-:S03]  /*0190*/  VIADD R0, R16, 0xffffffff ;  /* 0xffffffff10007836 */ /* 0x000fc60000000000 */
[----:B------:R-:W-:Y:S01]  /*01a0*/  ISETP.GE.U32.AND P2, PT, R3, 0x3, PT ;  /* 0x000000030300780c */ /* 0x000fe20003f46070 */
[----:B------:R-:W-:Y:S01]  /*01b0*/  IMAD.MOV.U32 R3, RZ, RZ, RZ ;  /* 0x000000ffff037224 */ /* 0x000fe200078e00ff */
[----:B------:R-:W-:-:S13]  /*01c0*/  ISETP.GE.U32.AND P1, PT, R0, 0x7, PT ;  /* 0x000000070000780c */ /* 0x000fda0003f26070 */
.L_x_8:
[----:B------:R-:W0:Y:S01]  /*01d0*/  LDCU UR5, c[0x0][0x39c] ;  /* 0x00007380ff0577ac */ /* 0x000e220008000800 */
[----:B------:R-:W-:Y:S01]  /*01e0*/  IMAD.MOV.U32 R8, RZ, RZ, RZ ;  /* 0x000000ffff087224 */ /* 0x000fe200078e00ff */
[----:B------:R-:W1:Y:S01]  /*01f0*/  LDCU UR7, c[0x0][0x3a0] ;  /* 0x00007400ff0777ac */ /* 0x000e620008000800 */
[----:B------:R-:W2:Y:S01]  /*0200*/  LDCU UR10, c[0x0][0x390] ;  /* 0x00007200ff0a77ac */ /* 0x000ea20008000800 */
[----:B0-----:R-:W-:Y:S01]  /*0210*/  UISETP.GE.U32.AND UP0, UPT, UR5, 0x10, UPT ;  /* 0x000000100500788c */ /* 0x001fe2000bf06070 */
[----:B-1----:R-:W-:-:S04]  /*0220*/  IMAD.U32 R12, RZ, RZ, UR7 ;  /* 0x00000007ff0c7e24 */ /* 0x002fc8000f8e00ff */
[----:B------:R-:W-:Y:S01]  /*0230*/  IMAD R11, R2, R12, UR4 ;  /* 0x00000004020b7e24 */ /* 0x000fe2000f8e020c */
[----:B------:R-:W-:Y:S01]  /*0240*/  UIADD3 UR4, UPT, UPT, UR4, 0x1, URZ ;  /* 0x0000000104047890 */ /* 0x000fe2000fffe0ff */
[----:B--2---:R-:W-:-:S03]  /*0250*/  IMAD.U32 R0, RZ, RZ, UR10 ;  /* 0x0000000aff007e24 */ /* 0x004fc6000f8e00ff */
[----:B------:R-:W-:Y:S01]  /*0260*/  UISETP.NE.AND UP1, UPT, UR4, UR5, UPT ;  /* 0x000000050400728c */ /* 0x000fe2000bf25270 */
[----:B------:R-:W-:Y:S01]  /*0270*/  IMAD R13, R0, UR6, R11 ;  /* 0x00000006000d7c24 */ /* 0x000fe2000f8e020b */
[----:B------:R-:W-:Y:S09]  /*0280*/  BRA.U !UP0, `(.L_x_1) ;  /* 0x00000005082c7547 */ /* 0x000ff2000b800000 */
[----:B------:R-:W0:Y:S01]  /*0290*/  LDC R12, c[0x0][0x3a0] ;  /* 0x0000e800ff0c7b82 */ /* 0x000e220000000800 */
[----:B------:R-:W-:-:S07]  /*02a0*/  UMOV UR5, URZ ;  /* 0x000000ff00057c82 */ /* 0x000fce0008000000 */
[----:B------:R-:W1:Y:S08]  /*02b0*/  LDC R0, c[0x0][0x390] ;  /* 0x0000e400ff007b82 */ /* 0x000e700000000800 */
[----:B------:R-:W2:Y:S02]  /*02c0*/  LDC.64 R6, c[0x0][0x380] ;  /* 0x0000e000ff067b82 */ /* 0x000ea40000000a00 */
.L_x_2:
[----:B0-----:R-:W-:-:S05]  /*02d0*/  IMAD R14, R5, R12, UR5 ;  /* 0x00000005050e7e24 */ /* 0x001fca000f8e020c */
[----:B------:R-:W-:-:S04]  /*02e0*/  VIMNMX R9, PT, PT, R11, R14, !PT ;  /* 0x0000000e0b097248 */ /* 0x000fc80007fe0100 */
[-C--:B-1----:R-:W-:Y:S01]  /*02f0*/  ISETP.GE.AND P6, PT, R9, R0.reuse, PT ;  /* 0x000000000900720c */ /* 0x082fe20003fc6270 */
[----:B------:R-:W-:-:S04]  /*0300*/  IMAD R9, R13, R0, R14 ;  /* 0x000000000d097224 */ /* 0x000fc800078e020e */
[----:B--2---:R-:W-:-:S08]  /*0310*/  IMAD.WIDE R8, R9, 0x4, R6 ;  /* 0x0000000409087825 */ /* 0x004fd000078e0206 */
[----:B------:R-:W2:Y:S01]  /*0320*/  @!P6 LDG.E R18, desc[UR8][R8.64] ;  /* 0x000000080812e981 */ /* 0x000ea2000c1e1900 */
[C-C-:B------:R-:W-:Y:S02]  /*0330*/  VIADDMNMX R17, R14.reuse, 0x1, R11.reuse, !PT ;  /* 0x000000010e117846 */ /* 0x140fe4000780010b */
[C-C-:B------:R-:W-:Y:S02]  /*0340*/  VIADDMNMX R19, R14.reuse, 0x2, R11.reuse, !PT ;  /* 0x000000020e137846 */ /* 0x140fe4000780010b */
[-C--:B------:R-:W-:Y:S02]  /*0350*/  ISETP.GE.AND P0, PT, R17, R0.reuse, PT ;  /* 0x000000001100720c */ /* 0x080fe40003f06270 */
[----:B------:R-:W-:Y:S02]  /*0360*/  ISETP.GE.AND P3, PT, R19, R0, PT ;  /* 0x000000001300720c */ /* 0x000fe40003f66270 */
[C-C-:B------:R-:W-:Y:S02]  /*0370*/  VIADDMNMX R17, R14.reuse, 0x3, R11.reuse, !PT ;  /* 0x000000030e117846 */ /* 0x140fe4000780010b */
[----:B------:R-:W-:-:S02]  /*0380*/  VIADDMNMX R19, R14, 0x4, R11, !PT ;  /* 0x000000040e137846 */ /* 0x000fc4000780010b */
[-C--:B------:R-:W-:Y:S02]  /*0390*/  ISETP.GE.AND P4, PT, R17, R0.reuse, PT ;  /* 0x000000001100720c */ /* 0x080fe40003f86270 */
[-C--:B------:R-:W-:Y:S02]  /*03a0*/  ISETP.GE.AND P5, PT, R19, R0.reuse, PT ;  /* 0x000000001300720c */ /* 0x080fe40003fa6270 */
[----:B------:R-:W-:Y:S01]  /*03b0*/  VIADDMNMX R17, R14, 0x5, R11, !PT ;  /* 0x000000050e117846 */ /* 0x000fe2000780010b */
[----:B------:R-:W3:Y:S08]  /*03c0*/  @!P0 LDG.E R20, desc[UR8][R8.64+0x4] ;  /* 0x0000040808148981 */ /* 0x000ef0000c1e1900 */
[----:B------:R-:W4:Y:S04]  /*03d0*/  @!P4 LDG.E R22, desc[UR8][R8.64+0xc] ;  /* 0x00000c080816c981 */ /* 0x000f28000c1e1900 */
[----:B------:R-:W5:Y:S01]  /*03e0*/  @!P5 LDG.E R24, desc[UR8][R8.64+0x10] ;  /* 0x000010080818d981 */ /* 0x000f62000c1e1900 */
[----:B--2---:R-:W-:Y:S01]  /*03f0*/  @!P6 FADD R3, R3, R18 ;  /* 0x000000120303e221 */ /* 0x004fe20000000000 */
[----:B------:R-:W-:-:S02]  /*0400*/  ISETP.GE.AND P6, PT, R17, R0, PT ;  /* 0x000000001100720c */ /* 0x000fc40003fc6270 */
[----:B------:R-:W2:Y:S11]  /*0410*/  @!P3 LDG.E R18, desc[UR8][R8.64+0x8] ;  /* 0x000008080812b981 */ /* 0x000eb6000c1e1900 */
[----:B------:R-:W5:Y:S01]  /*0420*/  @!P6 LDG.E R26, desc[UR8][R8.64+0x14] ;  /* 0x00001408081ae981 */ /* 0x000f62000c1e1900 */
[----:B------:R-:W-:Y:S01]  /*0430*/  VIADDMNMX R17, R14, 0x6, R11, !PT ;  /* 0x000000060e117846 */ /* 0x000fe2000780010b */
[----:B---3--:R-:W-:-:S03]  /*0440*/  @!P0 FADD R3, R3, R20 ;  /* 0x0000001403038221 */ /* 0x008fc60000000000 */
[-C--:B------:R-:W-:Y:S02]  /*0450*/  ISETP.GE.AND P0, PT, R17, R0.reuse, PT ;  /* 0x000000001100720c */ /* 0x080fe40003f06270 */
[C-C-:B------:R-:W-:Y:S02]  /*0460*/  VIADDMNMX R19, R14.reuse, 0x7, R11.reuse, !PT ;  /* 0x000000070e137846 */ /* 0x140fe4000780010b */
[----:B------:R-:W-:Y:S01]  /*0470*/  VIADDMNMX R17, R14, 0x8, R11, !PT ;  /* 0x000000080e117846 */ /* 0x000fe2000780010b */
[----:B--2---:R-:W-:Y:S01]  /*0480*/  @!P3 FADD R3, R3, R18 ;  /* 0x000000120303b221 */ /* 0x004fe20000000000 */
[----:B------:R-:W-:-:S07]  /*0490*/  ISETP.GE.AND P3, PT, R19, R0, PT ;  /* 0x000000001300720c */ /* 0x000fce0003f66270 */
[----:B------:R-:W2:Y:S01]  /*04a0*/  @!P0 LDG.E R18, desc[UR8][R8.64+0x18] ;  /* 0x0000180808128981 */ /* 0x000ea2000c1e1900 */
[C-C-:B------:R-:W-:Y:S01]  /*04b0*/  VIADDMNMX R19, R14.reuse, 0x9, R11.reuse, !PT ;  /* 0x000000090e137846 */ /* 0x140fe2000780010b */
[----:B----4-:R-:W-:Y:S01]  /*04c0*/  @!P4 FADD R3, R3, R22 ;  /* 0x000000160303c221 */ /* 0x010fe20000000000 */
[-C--:B------:R-:W-:Y:S02]  /*04d0*/  ISETP.GE.AND P4, PT, R17, R0.reuse, PT ;  /* 0x000000001100720c */ /* 0x080fe40003f86270 */
[----:B------:R-:W-:Y:S01]  /*04e0*/  VIADDMNMX R17, R14, 0xa, R11, !PT ;  /* 0x0000000a0e117846 */ /* 0x000fe2000780010b */
[----:B-----5:R-:W-:Y:S01]  /*04f0*/  @!P5 FADD R3, R3, R24 ;  /* 0x000000180303d221 */ /* 0x020fe20000000000 */
[----:B------:R-:W-:-:S03]  /*0500*/  ISETP.GE.AND P5, PT, R19, R0, PT ;  /* 0x000000001300720c */ /* 0x000fc60003fa6270 */
[----:B------:R-:W-:Y:S01]  /*0510*/  @!P6 FADD R3, R3, R26 ;  /* 0x0000001a0303e221 */ /* 0x000fe20000000000 */
[----:B------:R-:W-:Y:S01]  /*0520*/  ISETP.GE.AND P6, PT, R17, R0, PT ;  /* 0x000000001100720c */ /* 0x000fe20003fc6270 */
[----:B------:R-:W3:Y:S04]  /*0530*/  @!P3 LDG.E R20, desc[UR8][R8.64+0x1c] ;  /* 0x00001c080814b981 */ /* 0x000ee8000c1e1900 */
[----:B------:R-:W4:Y:S04]  /*0540*/  @!P4 LDG.E R22, desc[UR8][R8.64+0x20] ;  /* 0x000020080816c981 */ /* 0x000f28000c1e1900 */
[----:B------:R-:W5:Y:S04]  /*0550*/  @!P5 LDG.E R24, desc[UR8][R8.64+0x24] ;  /* 0x000024080818d981 */ /* 0x000f68000c1e1900 */
[----:B------:R-:W5:Y:S01]  /*0560*/  @!P6 LDG.E R26, desc[UR8][R8.64+0x28] ;  /* 0x00002808081ae981 */ /* 0x000f62000c1e1900 */
[----:B------:R-:W-:-:S02]  /*0570*/  VIADDMNMX R17, R14, 0xb, R11, !PT ;  /* 0x0000000b0e117846 */ /* 0x000fc4000780010b */
[C-C-:B------:R-:W-:Y:S01]  /*0580*/  VIADDMNMX R19, R14.reuse, 0xe, R11.reuse, !PT ;  /* 0x0000000e0e137846 */ /* 0x140fe2000780010b */
[----:B--2---:R-:W-:Y:S01]  /*0590*/  @!P0 FADD R3, R3, R18 ;  /* 0x0000001203038221 */ /* 0x004fe20000000000 */
[----:B------:R-:W-:Y:S02]  /*05a0*/  ISETP.GE.AND P0, PT, R17, R0, PT ;  /* 0x000000001100720c */ /* 0x000fe40003f06270 */
[----:B------:R-:W-:Y:S01]  /*05b0*/  VIADDMNMX R17, R14, 0xc, R11, !PT ;  /* 0x0000000c0e117846 */ /* 0x000fe2000780010b */
[----:B---3--:R-:W-:-:S03]  /*05c0*/  @!P3 FADD R3, R3, R20 ;  /* 0x000000140303b221 */ /* 0x008fc60000000000 */
[----:B------:R-:W-:Y:S02]  /*05d0*/  ISETP.GE.AND P3, PT, R17, R0, PT ;  /* 0x000000001100720c */ /* 0x000fe40003f66270 */
[----:B------:R-:W-:Y:S01]  /*05e0*/  VIADDMNMX R17, R14, 0xd, R11, !PT ;  /* 0x0000000d0e117846 */ /* 0x000fe2000780010b */
[----:B----4-:R-:W-:-:S03]  /*05f0*/  @!P4 FADD R3, R3, R22 ;  /* 0x000000160303c221 */ /* 0x010fc60000000000 */
[-C--:B------:R-:W-:Y:S01]  /*0600*/  ISETP.GE.AND P4, PT, R17, R0.reuse, PT ;  /* 0x000000001100720c */ /* 0x080fe20003f86270 */
[----:B-----5:R-:W-:Y:S01]  /*0610*/  @!P5 FADD R3, R3, R24 ;  /* 0x000000180303d221 */ /* 0x020fe20000000000 */
[-C--:B------:R-:W-:Y:S02]  /*0620*/  ISETP.GE.AND P5, PT, R19, R0.reuse, PT ;  /* 0x000000001300720c */ /* 0x080fe40003fa6270 */
[----:B------:R-:W-:Y:S02]  /*0630*/  VIADDMNMX R17, R14, 0xf, R11, !PT ;  /* 0x0000000f0e117846 */ /* 0x000fe4000780010b */
[----:B------:R-:W2:Y:S01]  /*0640*/  @!P0 LDG.E R14, desc[UR8][R8.64+0x2c] ;  /* 0x00002c08080e8981 */ /* 0x000ea2000c1e1900 */
[----:B------:R-:W-:Y:S01]  /*0650*/  @!P6 FADD R3, R3, R26 ;  /* 0x0000001a0303e221 */ /* 0x000fe20000000000 */
[----:B------:R-:W-:Y:S02]  /*0660*/  ISETP.GE.AND P6, PT, R17, R0, PT ;  /* 0x000000001100720c */ /* 0x000fe40003fc6270 */
[----:B------:R-:W3:Y:S04]  /*0670*/  @!P3 LDG.E R18, desc[UR8][R8.64+0x30] ;  /* 0x000030080812b981 */ /* 0x000ee8000c1e1900 */
[----:B------:R-:W4:Y:S04]  /*0680*/  @!P4 LDG.E R20, desc[UR8][R8.64+0x34] ;  /* 0x000034080814c981 */ /* 0x000f28000c1e1900 */
[----:B------:R-:W5:Y:S04]  /*0690*/  @!P5 LDG.E R22, desc[UR8][R8.64+0x38] ;  /* 0x000038080816d981 */ /* 0x000f68000c1e1900 */
[----:B------:R-:W5:Y:S01]  /*06a0*/  @!P6 LDG.E R24, desc[UR8][R8.64+0x3c] ;  /* 0x00003c080818e981 */ /* 0x000f62000c1e1900 */
[----:B------:R-:W-:Y:S01]  /*06b0*/  UIADD3 UR5, UPT, UPT, UR5, 0x10, URZ ;  /* 0x0000001005057890 */ /* 0x000fe2000fffe0ff */
[----:B--2---:R-:W-:-:S05]  /*06c0*/  @!P0 FADD R3, R3, R14 ;  /* 0x0000000e03038221 */ /* 0x004fca0000000000 */
[----:B------:R-:W-:Y:S01]  /*06d0*/  ISETP.NE.AND P0, PT, R10, UR5, PT ;  /* 0x000000050a007c0c */ /* 0x000fe2000bf05270 */
[----:B---3--:R-:W-:-:S04]  /*06e0*/  @!P3 FADD R3, R3, R18 ;  /* 0x000000120303b221 */ /* 0x008fc80000000000 */
[----:B----4-:R-:W-:-:S04]  /*06f0*/  @!P4 FADD R3, R3, R20 ;  /* 0x000000140303c221 */ /* 0x010fc80000000000 */
[----:B-----5:R-:W-:-:S04]  /*0700*/  @!P5 FADD R3, R3, R22 ;  /* 0x000000160303d221 */ /* 0x020fc80000000000 */
[----:B------:R-:W-:Y:S01]  /*0710*/  @!P6 FADD R3, R3, R24 ;  /* 0x000000180303e221 */ /* 0x000fe20000000000 */
[----:B------:R-:W-:Y:S06]  /*0720*/  @P0 BRA `(.L_x_2) ;  /* 0xfffffff800e80947 */ /* 0x000fec000383ffff */
[----:B------:R-:W-:-:S07]  /*0730*/  IMAD.MOV.U32 R8, RZ, RZ, R10 ;  /* 0x000000ffff087224 */ /* 0x000fce00078e000a */
.L_x_1:
[----:B------:R-:W-:-:S13]  /*0740*/  ISETP.NE.AND P0, PT, R16, RZ, PT ;  /* 0x000000ff1000720c */ /* 0x000fda0003f05270 */
[----:B------:R-:W-:Y:S05]  /*0750*/  @!P0 BRA `(.L_x_3) ;  /* 0x0000000400588947 */ /* 0x000fea0003800000 */
[----:B------:R-:W-:Y:S01]  /*0760*/  ISETP.NE.AND P0, PT, R15, RZ, PT ;  /* 0x000000ff0f00720c */ /* 0x000fe20003f05270 */
[----:B------:R-:W-:-:S12]  /*0770*/  @!P1 BRA `(.L_x_4) ;  /* 0x0000000000949947 */ /* 0x000fd80003800000 */
[----:B------:R-:W0:Y:S01]  /*0780*/  LDC.64 R6, c[0x0][0x380] ;  /* 0x0000e000ff067b82 */ /* 0x000e220000000a00 */
[----:B------:R-:W-:-:S05]  /*0790*/  IMAD R24, R5, R12, R8 ;  /* 0x0000000c05187224 */ /* 0x000fca00078e0208 */
[----:B------:R-:W-:Y:S02]  /*07a0*/  VIMNMX R9, PT, PT, R11, R24, !PT ;  /* 0x000000180b097248 */ /* 0x000fe40007fe0100 */
[C-C-:B------:R-:W-:Y:S02]  /*07b0*/  VIADDMNMX R17, R24.reuse, 0x1, R11.reuse, !PT ;  /* 0x0000000118117846 */ /* 0x140fe4000780010b */
[-C--:B------:R-:W-:Y:S01]  /*07c0*/  ISETP.GE.AND P5, PT, R9, R0.reuse, PT ;  /* 0x000000000900720c */ /* 0x080fe20003fa6270 */
[-C--:B------:R-:W-:Y:S01]  /*07d0*/  IMAD R9, R13, R0.reuse, R24 ;  /* 0x000000000d097224 */ /* 0x080fe200078e0218 */
[C---:B------:R-:W-:Y:S02]  /*07e0*/  VIADDMNMX R19, R24.reuse, 0x2, R11, !PT ;  /* 0x0000000218137846 */ /* 0x040fe4000780010b */
[-C--:B------:R-:W-:Y:S02]  /*07f0*/  ISETP.GE.AND P6, PT, R17, R0.reuse, PT ;  /* 0x000000001100720c */ /* 0x080fe40003fc6270 */
[----:B------:R-:W-:Y:S01]  /*0800*/  ISETP.GE.AND P3, PT, R19, R0, PT ;  /* 0x000000001300720c */ /* 0x000fe20003f66270 */
[----:B0-----:R-:W-:Y:S01]  /*0810*/  IMAD.WIDE R6, R9, 0x4, R6 ;  /* 0x0000000409067825 */ /* 0x001fe200078e0206 */
[----:B------:R-:W-:-:S04]  /*0820*/  VIADDMNMX R9, R24, 0x3, R11, !PT ;  /* 0x0000000318097846 */ /* 0x000fc8000780010b */
[----:B------:R-:W-:Y:S01]  /*0830*/  ISETP.GE.AND P4, PT, R9, R0, PT ;  /* 0x000000000900720c */ /* 0x000fe20003f86270 */
[----:B------:R-:W2:Y:S04]  /*0840*/  @!P5 LDG.E R14, desc[UR8][R6.64] ;  /* 0x00000008060ed981 */ /* 0x000ea8000c1e1900 */
[----:B------:R-:W3:Y:S04]  /*0850*/  @!P6 LDG.E R18, desc[UR8][R6.64+0x4] ;  /* 0x000004080612e981 */ /* 0x000ee8000c1e1900 */
[----:B------:R-:W4:Y:S04]  /*0860*/  @!P3 LDG.E R20, desc[UR8][R6.64+0x8] ;  /* 0x000008080614b981 */ /* 0x000f28000c1e1900 */
[----:B------:R-:W5:Y:S01]  /*0870*/  @!P4 LDG.E R22, desc[UR8][R6.64+0xc] ;  /* 0x00000c080616c981 */ /* 0x000f62000c1e1900 */
[----:B------:R-:W-:-:S02]  /*0880*/  VIADDMNMX R9, R24, 0x4, R11, !PT ;  /* 0x0000000418097846 */ /* 0x000fc4000780010b */
[C-C-:B------:R-:W-:Y:S01]  /*0890*/  VIADDMNMX R17, R24.reuse, 0x6, R11.reuse, !PT ;  /* 0x0000000618117846 */ /* 0x140fe2000780010b */
[----:B--2---:R-:W-:Y:S01]  /*08a0*/  @!P5 FADD R3, R3, R14 ;  /* 0x0000000e0303d221 */ /* 0x004fe20000000000 */
[----:B------:R-:W-:Y:S02]  /*08b0*/  ISETP.GE.AND P5, PT, R9, R0, PT ;  /* 0x000000000900720c */ /* 0x000fe40003fa6270 */
[----:B------:R-:W-:Y:S01]  /*08c0*/  VIADDMNMX R9, R24, 0x5, R11, !PT ;  /* 0x0000000518097846 */ /* 0x000fe2000780010b */
[----:B---3--:R-:W-:-:S03]  /*08d0*/  @!P6 FADD R3, R3, R18 ;  /* 0x000000120303e221 */ /* 0x008fc60000000000 */
[-C--:B------:R-:W-:Y:S01]  /*08e0*/  ISETP.GE.AND P6, PT, R9, R0.reuse, PT ;  /* 0x000000000900720c */ /* 0x080fe20003fc6270 */
[----:B----4-:R-:W-:Y:S01]  /*08f0*/  @!P3 FADD R3, R3, R20 ;  /* 0x000000140303b221 */ /* 0x010fe20000000000 */
[-C--:B------:R-:W-:Y:S02]  /*0900*/  ISETP.GE.AND P3, PT, R17, R0.reuse, PT ;  /* 0x000000001100720c */ /* 0x080fe40003f66270 */
[----:B------:R-:W-:Y:S01]  /*0910*/  VIADDMNMX R9, R24, 0x7, R11, !PT ;  /* 0x0000000718097846 */ /* 0x000fe2000780010b */
[----:B-----5:R-:W-:Y:S02]  /*0920*/  @!P4 FADD R3, R3, R22 ;  /* 0x000000160303c221 */ /* 0x020fe40000000000 */
[----:B------:R-:W2:Y:S01]  /*0930*/  @!P5 LDG.E R14, desc[UR8][R6.64+0x10] ;  /* 0x00001008060ed981 */ /* 0x000ea2000c1e1900 */
[----:B------:R-:W-:-:S05]  /*0940*/  ISETP.GE.AND P4, PT, R9, R0, PT ;  /* 0x000000000900720c */ /* 0x000fca0003f86270 */
[----:B------:R-:W3:Y:S04]  /*0950*/  @!P6 LDG.E R18, desc[UR8][R6.64+0x14] ;  /* 0x000014080612e981 */ /* 0x000ee8000c1e1900 */
[----:B------:R-:W4:Y:S04]  /*0960*/  @!P3 LDG.E R20, desc[UR8][R6.64+0x18] ;  /* 0x000018080614b981 */ /* 0x000f28000c1e1900 */
[----:B------:R-:W5:Y:S01]  /*0970*/  @!P4 LDG.E R22, desc[UR8][R6.64+0x1c] ;  /* 0x00001c080616c981 */ /* 0x000f62000c1e1900 */
[----:B------:R-:W-:Y:S02]  /*0980*/  VIADD R8, R8, 0x8 ;  /* 0x0000000808087836 */ /* 0x000fe40000000000 */
[----:B--2---:R-:W-:-:S04]  /*0990*/  @!P5 FADD R3, R3, R14 ;  /* 0x0000000e0303d221 */ /* 0x004fc80000000000 */
[----:B---3--:R-:W-:-:S04]  /*09a0*/  @!P6 FADD R3, R3, R18 ;  /* 0x000000120303e221 */ /* 0x008fc80000000000 */
[----:B----4-:R-:W-:-:S04]  /*09b0*/  @!P3 FADD R3, R3, R20 ;  /* 0x000000140303b221 */ /* 0x010fc80000000000 */
[----:B-----5:R-:W-:-:S07]  /*09c0*/  @!P4 FADD R3, R3, R22 ;  /* 0x000000160303c221 */ /* 0x020fce0000000000 */
.L_x_4:
        /* <DEDUP_REMOVED lines=19> */
[----:B------:R-:W-:-:S02]  /*0b00*/  VIADD R8, R8, 0x4 ;  /* 0x0000000408087836 */ /* 0x000fc40000000000 */
[----:B--2---:R-:W-:-:S04]  /*0b10*/  @!P0 FADD R3, R3, R14 ;  /* 0x0000000e03038221 */ /* 0x004fc80000000000 */
[----:B---3--:R-:W-:-:S04]  /*0b20*/  @!P3 FADD R3, R3, R18 ;  /* 0x000000120303b221 */ /* 0x008fc80000000000 */
[----:B----4-:R-:W-:-:S04]  /*0b30*/  @!P4 FADD R3, R3, R20 ;  /* 0x000000140303c221 */ /* 0x010fc80000000000 */
[----:B-----5:R-:W-:-:S07]  /*0b40*/  @!P5 FADD R3, R3, R22 ;  /* 0x000000160303d221 */ /* 0x020fce0000000000 */
.L_x_5:
[----:B------:R-:W-:Y:S05]  /*0b50*/  @!P6 BRA `(.L_x_3) ;  /* 0x000000000058e947 */ /* 0x000fea0003800000 */
[----:B------:R-:W0:Y:S01]  /*0b60*/  LDC.64 R6, c[0x0][0x380] ;  /* 0x0000e000ff067b82 */ /* 0x000e220000000a00 */
[----:B------:R-:W-:Y:S01]  /*0b70*/  IMAD R12, R5, R12, R8 ;  /* 0x0000000c050c7224 */ /* 0x000fe200078e0208 */
[----:B------:R-:W-:Y:S01]  /*0b80*/  BSSY.RECONVERGENT B0, `(.L_x_6) ;  /* 0x0000009000007945 */ /* 0x000fe20003800200 */
[----:B------:R-:W-:Y:S02]  /*0b90*/  ISETP.NE.AND P3, PT, R4, 0x1, PT ;  /* 0x000000010400780c */ /* 0x000fe40003f65270 */
[----:B------:R-:W-:Y:S01]  /*0ba0*/  IMAD R13, R13, R0, R12 ;  /* 0x000000000d0d7224 */ /* 0x000fe200078e020c */
[----:B------:R-:W-:-:S04]  /*0bb0*/  VIMNMX R9, PT, PT, R11, R12, !PT ;  /* 0x0000000c0b097248 */ /* 0x000fc80007fe0100 */
[----:B------:R-:W-:Y:S01]  /*0bc0*/  ISETP.GE.AND P0, PT, R9, R0, PT ;  /* 0x000000000900720c */ /* 0x000fe20003f06270 */
[----:B0-----:R-:W-:-:S12]  /*0bd0*/  IMAD.WIDE R6, R13, 0x4, R6 ;  /* 0x000000040d067825 */ /* 0x001fd800078e0206 */
[----:B------:R-:W-:Y:S05]  /*0be0*/  @P0 BRA `(.L_x_7) ;  /* 0x0000000000080947 */ /* 0x000fea0003800000 */
[----:B------:R-:W2:Y:S02]  /*0bf0*/  LDG.E R8, desc[UR8][R6.64] ;  /* 0x0000000806087981 */ /* 0x000ea4000c1e1900 */
[----:B--2---:R-:W-:-:S07]  /*0c00*/  FADD R3, R3, R8 ;  /* 0x0000000803037221 */ /* 0x004fce0000000000 */
.L_x_7:
[----:B------:R-:W-:Y:S05]  /*0c10*/  BSYNC.RECONVERGENT B0 ;  /* 0x0000000000007941 */ /* 0x000fea0003800200 */
.L_x_6:
[----:B------:R-:W-:Y:S05]  /*0c20*/  @!P3 BRA `(.L_x_3) ;  /* 0x000000000024b947 */ /* 0x000fea0003800000 */
[C-C-:B------:R-:W-:Y:S02]  /*0c30*/  VIADDMNMX R9, R12.reuse, 0x1, R11.reuse, !PT ;  /* 0x000000010c097846 */ /* 0x140fe4000780010b */
[----:B------:R-:W-:Y:S02]  /*0c40*/  VIADDMNMX R11, R12, 0x2, R11, !PT ;  /* 0x000000020c0b7846 */ /* 0x000fe4000780010b */
[-C--:B------:R-:W-:Y:S02]  /*0c50*/  ISETP.GE.AND P3, PT, R9, R0.reuse, PT ;  /* 0x000000000900720c */ /* 0x080fe40003f66270 */
[----:B------:R-:W-:-:S04]  /*0c60*/  ISETP.GE.AND P0, PT, R11, R0, PT ;  /* 0x000000000b00720c */ /* 0x000fc80003f06270 */
[----:B------:R-:W-:-:S07]  /*0c70*/  ISETP.EQ.OR P0, PT, R4, 0x2, P0 ;  /* 0x000000020400780c */ /* 0x000fce0000702670 */
[----:B------:R-:W2:Y:S06]  /*0c80*/  @!P3 LDG.E R0, desc[UR8][R6.64+0x4] ;  /* 0x000004080600b981 */ /* 0x000eac000c1e1900 */
[----:B------:R-:W3:Y:S01]  /*0c90*/  @!P0 LDG.E R8, desc[UR8][R6.64+0x8] ;  /* 0x0000080806088981 */ /* 0x000ee2000c1e1900 */
[----:B--2---:R-:W-:-:S04]  /*0ca0*/  @!P3 FADD R3, R3, R0 ;  /* 0x000000000303b221 */ /* 0x004fc80000000000 */
[----:B---3--:R-:W-:-:S07]  /*0cb0*/  @!P0 FADD R3, R3, R8 ;  /* 0x0000000803038221 */ /* 0x008fce0000000000 */
.L_x_3:
[----:B------:R-:W-:Y:S05]  /*0cc0*/  BRA.U UP1, `(.L_x_8) ;  /* 0xfffffff501407547 */ /* 0x000fea000b83ffff */
.L_x_0:
[----:B------:R-:W0:Y:S01]  /*0cd0*/  LDCU UR4, c[0x0][0x39c] ;  /* 0x00007380ff0477ac */ /* 0x000e220008000800 */
[----:B------:R-:W-:Y:S01]  /*0ce0*/  BSSY.RECONVERGENT B0, `(.L_x_9) ;  /* 0x000000e000007945 */ /* 0x000fe20003800200 */
[----:B0-----:R-:W-:-:S06]  /*0cf0*/  UIMAD UR4, UR4, UR4, URZ ;  /* 0x00000004040472a4 */ /* 0x001fcc000f8e02ff */
[----:B------:R-:W-:-:S04]  /*0d00*/  I2FP.F32.U32 R6, UR4 ;  /* 0x0000000400067c45 */ /* 0x000fc80008201000 */
[----:B------:R-:W0:Y:S08]  /*0d10*/  MUFU.RCP R7, R6 ;  /* 0x0000000600077308 */ /* 0x000e300000001000 */
[----:B------:R-:W1:Y:S01]  /*0d20*/  FCHK P0, R3, R6 ;  /* 0x0000000603007302 */ /* 0x000e620000000000 */
[----:B0-----:R-:W-:-:S04]  /*0d30*/  FFMA R0, -R6, R7, 1 ;  /* 0x3f80000006007423 */ /* 0x001fc80000000107 */
[----:B------:R-:W-:-:S04]  /*0d40*/  FFMA R0, R7, R0, R7 ;  /* 0x0000000007007223 */ /* 0x000fc80000000007 */
[----:B------:R-:W-:-:S04]  /*0d50*/  FFMA R7, R0, R3, RZ ;  /* 0x0000000300077223 */ /* 0x000fc800000000ff */
[----:B------:R-:W-:-:S04]  /*0d60*/  FFMA R4, -R6, R7, R3 ;  /* 0x0000000706047223 */ /* 0x000fc80000000103 */
[----:B------:R-:W-:Y:S01]  /*0d70*/  FFMA R9, R0, R4, R7 ;  /* 0x0000000400097223 */ /* 0x000fe20000000007 */
[----:B-1----:R-:W-:Y:S06]  /*0d80*/  @!P0 BRA `(.L_x_10) ;  /* 0x00000000000c8947 */ /* 0x002fec0003800000 */
[----:B------:R-:W-:-:S07]  /*0d90*/  MOV R4, 0xdb0 ;  /* 0x00000db000047802 */ /* 0x000fce0000000f00 */
[----:B------:R-:W-:Y:S05]  /*0da0*/  CALL.REL.NOINC `($__internal_0_$__cuda_sm3x_div_rn_noftz_f32_slowpath) ;  /* 0x0000000000247944 */ /* 0x000fea0003c00000 */
[----:B------:R-:W-:-:S07]  /*0db0*/  IMAD.MOV.U32 R9, RZ, RZ, R0 ;  /* 0x000000ffff097224 */ /* 0x000fce00078e0000 */
.L_x_10:
[----:B------:R-:W-:Y:S05]  /*0dc0*/  BSYNC.RECONVERGENT B0 ;  /* 0x0000000000007941 */ /* 0x000fea0003800200 */
.L_x_9:
[----:B------:R-:W0:Y:S08]  /*0dd0*/  LDC R3, c[0x0][0x394] ;  /* 0x0000e500ff037b82 */ /* 0x000e300000000800 */
[----:B------:R-:W1:Y:S01]  /*0de0*/  LDC.64 R6, c[0x0][0x388] ;  /* 0x0000e200ff067b82 */ /* 0x000e620000000a00 */
[----:B0-----:R-:W-:-:S04]  /*0df0*/  IMAD R2, R3, UR6, R2 ;  /* 0x0000000603027c24 */ /* 0x001fc8000f8e0202 */
[----:B------:R-:W-:-:S04]  /*0e00*/  IMAD R3, R2, R3, R5 ;  /* 0x0000000302037224 */ /* 0x000fc800078e0205 */
[----:B-1----:R-:W-:-:S05]  /*0e10*/  IMAD.WIDE R2, R3, 0x4, R6 ;  /* 0x0000000403027825 */ /* 0x002fca00078e0206 */
[----:B------:R-:W-:Y:S01]  /*0e20*/  STG.E desc[UR8][R2.64], R9 ;  /* 0x0000000902007986 */ /* 0x000fe2000c101908 */
[----:B------:R-:W-:Y:S05]  /*0e30*/  EXIT ;  /* 0x000000000000794d */ /* 0x000fea0003800000 */
        .weak           $__internal_0_$__cuda_sm3x_div_rn_noftz_f32_slowpath
        .type           $__internal_0_$__cuda_sm3x_div_rn_noftz_f32_slowpath,@function
        .size           $__internal_0_$__cuda_sm3x_div_rn_noftz_f32_slowpath,(.L_x_32 - $__internal_0_$__cuda_sm3x_div_rn_noftz_f32_slowpath)
$__internal_0_$__cuda_sm3x_div_rn_noftz_f32_slowpath:
[----:B------:R-:W-:Y:S01]  /*0e40*/  SHF.R.U32.HI R7, RZ, 0x17, R6 ;  /* 0x00000017ff077819 */ /* 0x000fe20000011606 */
[----:B------:R-:W-:Y:S01]  /*0e50*/  BSSY.RECONVERGENT B1, `(.L_x_11) ;  /* 0x0000063000017945 */ /* 0x000fe20003800200 */
[----:B------:R-:W-:Y:S02]  /*0e60*/  SHF.R.U32.HI R0, RZ, 0x17, R3 ;  /* 0x00000017ff007819 */ /* 0x000fe40000011603 */
[----:B------:R-:W-:Y:S02]  /*0e70*/  LOP3.LUT R7, R7, 0xff, RZ, 0xc0, !PT ;  /* 0x000000ff07077812 */ /* 0x000fe400078ec0ff */
[----:B------:R-:W-:-:S03]  /*0e80*/  LOP3.LUT R12, R0, 0xff, RZ, 0xc0, !PT ;  /* 0x000000ff000c7812 */ /* 0x000fc600078ec0ff */
[----:B------:R-:W-:Y:S02]  /*0e90*/  VIADD R9, R7, 0xffffffff ;  /* 0xffffffff07097836 */ /* 0x000fe40000000000 */
[----:B------:R-:W-:-:S03]  /*0ea0*/  VIADD R10, R12, 0xffffffff ;  /* 0xffffffff0c0a7836 */ /* 0x000fc60000000000 */
[----:B------:R-:W-:-:S04]  /*0eb0*/  ISETP.GT.U32.AND P0, PT, R9, 0xfd, PT ;  /* 0x000000fd0900780c */ /* 0x000fc80003f04070 */
[----:B------:R-:W-:-:S13]  /*0ec0*/  ISETP.GT.U32.OR P0, PT, R10, 0xfd, P0 ;  /* 0x000000fd0a00780c */ /* 0x000fda0000704470 */
[----:B------:R-:W-:Y:S01]  /*0ed0*/  @!P0 IMAD.MOV.U32 R8, RZ, RZ, RZ ;  /* 0x000000ffff088224 */ /* 0x000fe200078e00ff */
[----:B------:R-:W-:Y:S06]  /*0ee0*/  @!P0 BRA `(.L_x_12) ;  /* 0x0000000000608947 */ /* 0x000fec0003800000 */
[----:B------:R-:W-:Y:S01]  /*0ef0*/  FSETP.GTU.FTZ.AND P0, PT, |R3|, +INF , PT ;  /* 0x7f8000000300780b */ /* 0x000fe20003f1c200 */
[----:B------:R-:W-:Y:S01]  /*0f00*/  IMAD.MOV.U32 R0, RZ, RZ, R6 ;  /* 0x000000ffff007224 */ /* 0x000fe200078e0006 */
[----:B------:R-:W-:-:S04]  /*0f10*/  FSETP.GTU.FTZ.AND P1, PT, |R6|, +INF , PT ;  /* 0x7f8000000600780b */ /* 0x000fc80003f3c200 */
[----:B------:R-:W-:-:S13]  /*0f20*/  PLOP3.LUT P0, PT, P0, P1, PT, 0xf8, 0x8f ;  /* 0x00000000008f781c */ /* 0x000fda0000703f70 */
[----:B------:R-:W-:Y:S05]  /*0f30*/  @P0 BRA `(.L_x_13) ;  /* 0x00000004004c0947 */ /* 0x000fea0003800000 */
[----:B------:R-:W-:-:S13]  /*0f40*/  LOP3.LUT P0, RZ, R6, 0x7fffffff, R3, 0xc8, !PT ;  /* 0x7fffffff06ff7812 */ /* 0x000fda000780c803 */
[----:B------:R-:W-:Y:S05]  /*0f50*/  @!P0 BRA `(.L_x_14) ;  /* 0x00000004003c8947 */ /* 0x000fea0003800000 */
[C---:B------:R-:W-:Y:S02]  /*0f60*/  FSETP.NEU.FTZ.AND P1, PT, |R3|.reuse, +INF , PT ;  /* 0x7f8000000300780b */ /* 0x040fe40003f3d200 */
[----:B------:R-:W-:Y:S02]  /*0f70*/  FSETP.NEU.FTZ.AND P0, PT, |R0|, +INF , PT ;  /* 0x7f8000000000780b */ /* 0x000fe40003f1d200 */
[----:B------:R-:W-:-:S11]  /*0f80*/  FSETP.NEU.FTZ.AND P2, PT, |R3|, +INF , PT ;  /* 0x7f8000000300780b */ /* 0x000fd60003f5d200 */
[----:B------:R-:W-:Y:S05]  /*0f90*/  @!P0 BRA !P1, `(.L_x_14) ;  /* 0x00000004002c8947 */ /* 0x000fea0004800000 */
[----:B------:R-:W-:-:S04]  /*0fa0*/  LOP3.LUT P1, RZ, R3, 0x7fffffff, RZ, 0xc0, !PT ;  /* 0x7fffffff03ff7812 */ /* 0x000fc8000782c0ff */
[----:B------:R-:W-:-:S13]  /*0fb0*/  PLOP3.LUT P0, PT, P0, P1, PT, 0x2f, 0xf2 ;  /* 0x0000000000f2781c */ /* 0x000fda0000702577 */
[----:B------:R-:W-:Y:S05]  /*0fc0*/  @P0 BRA `(.L_x_15) ;  /* 0x0000000400180947 */ /* 0x000fea0003800000 */
[----:B------:R-:W-:-:S04]  /*0fd0*/  LOP3.LUT P0, RZ, R6, 0x7fffffff, RZ, 0xc0, !PT ;  /* 0x7fffffff06ff7812 */ /* 0x000fc8000780c0ff */
[----:B------:R-:W-:-:S13]  /*0fe0*/  PLOP3.LUT P0, PT, P2, P0, PT, 0x2f, 0xf2 ;  /* 0x0000000000f2781c */ /* 0x000fda0001700577 */
[----:B------:R-:W-:Y:S05]  /*0ff0*/  @P0 BRA `(.L_x_16) ;  /* 0x0000000400000947 */ /* 0x000fea0003800000 */
[----:B------:R-:W-:Y:S02]  /*1000*/  ISETP.GE.AND P0, PT, R10, RZ, PT ;  /* 0x000000ff0a00720c */ /* 0x000fe40003f06270 */
[----:B------:R-:W-:-:S11]  /*1010*/  ISETP.GE.AND P1, PT, R9, RZ, PT ;  /* 0x000000ff0900720c */ /* 0x000fd60003f26270 */
[----:B------:R-:W-:Y:S02]  /*1020*/  @P0 IMAD.MOV.U32 R8, RZ, RZ, RZ ;  /* 0x000000ffff080224 */ /* 0x000fe400078e00ff */
[----:B------:R-:W-:Y:S01]  /*1030*/  @!P0 FFMA R3, R3, 1.84467440737095516160e+19, RZ ;  /* 0x5f80000003038823 */ /* 0x000fe200000000ff */
[----:B------:R-:W-:Y:S02]  /*1040*/  @!P0 IMAD.MOV.U32 R8, RZ, RZ, -0x40 ;  /* 0xffffffc0ff088424 */ /* 0x000fe400078e00ff */
[----:B------:R-:W-:Y:S02]  /*1050*/  @!P1 FFMA R6, R0, 1.84467440737095516160e+19, RZ ;  /* 0x5f80000000069823 */ /* 0x000fe400000000ff */
[----:B------:R-:W-:-:S07]  /*1060*/  @!P1 VIADD R8, R8, 0x40 ;  /* 0x0000004008089836 */ /* 0x000fce0000000000 */
.L_x_12:
[----:B------:R-:W-:Y:S01]  /*1070*/  LEA R9, R7, 0xc0800000, 0x17 ;  /* 0xc080000007097811 */ /* 0x000fe200078eb8ff */
[----:B------:R-:W-:Y:S04]  /*1080*/  BSSY.RECONVERGENT B2, `(.L_x_17) ;  /* 0x0000036000027945 */ /* 0x000fe80003800200 */
[----:B------:R-:W-:Y:S02]  /*1090*/  IMAD.IADD R9, R6, 0x1, -R9 ;  /* 0x0000000106097824 */ /* 0x000fe400078e0a09 */
[----:B------:R-:W-:Y:S02]  /*10a0*/  VIADD R6, R12, 0xffffff81 ;  /* 0xffffff810c067836 */ /* 0x000fe40000000000 */
[----:B------:R-:W0:Y:S01]  /*10b0*/  MUFU.RCP R10, R9 ;  /* 0x00000009000a7308 */ /* 0x000e220000001000 */
[----:B------:R-:W-:Y:S01]  /*10c0*/  FADD.FTZ R11, -R9, -RZ ;  /* 0x800000ff090b7221 */ /* 0x000fe20000010100 */
[C---:B------:R-:W-:Y:S01]  /*10d0*/  IMAD R0, R6.reuse, -0x800000, R3 ;  /* 0xff80000006007824 */ /* 0x040fe200078e0203 */
[----:B------:R-:W-:-:S05]  /*10e0*/  IADD3 R7, PT, PT, R6, 0x7f, -R7 ;  /* 0x0000007f06077810 */ /* 0x000fca0007ffe807 */
[----:B------:R-:W-:Y:S02]  /*10f0*/  IMAD.IADD R7, R7, 0x1, R8 ;  /* 0x0000000107077824 */ /* 0x000fe400078e0208 */
[----:B0-----:R-:W-:-:S04]  /*1100*/  FFMA R13, R10, R11, 1 ;  /* 0x3f8000000a0d7423 */ /* 0x001fc8000000000b */
[----:B------:R-:W-:-:S04]  /*1110*/  FFMA R12, R10, R13, R10 ;  /* 0x0000000d0a0c7223 */ /* 0x000fc8000000000a */
[----:B------:R-:W-:-:S04]  /*1120*/  FFMA R3, R0, R12, RZ ;  /* 0x0000000c00037223 */ /* 0x000fc800000000ff */
[----:B------:R-:W-:-:S04]  /*1130*/  FFMA R10, R11, R3, R0 ;  /* 0x000000030b0a7223 */ /* 0x000fc80000000000 */
[----:B------:R-:W-:-:S04]  /*1140*/  FFMA R13, R12, R10, R3 ;  /* 0x0000000a0c0d7223 */ /* 0x000fc80000000003 */
[----:B------:R-:W-:-:S04]  /*1150*/  FFMA R10, R11, R13, R0 ;  /* 0x0000000d0b0a7223 */ /* 0x000fc80000000000 */
[----:B------:R-:W-:-:S05]  /*1160*/  FFMA R0, R12, R10, R13 ;  /* 0x0000000a0c007223 */ /* 0x000fca000000000d */
[----:B------:R-:W-:-:S04]  /*1170*/  SHF.R.U32.HI R3, RZ, 0x17, R0 ;  /* 0x00000017ff037819 */ /* 0x000fc80000011600 */
[----:B------:R-:W-:-:S05]  /*1180*/  LOP3.LUT R3, R3, 0xff, RZ, 0xc0, !PT ;  /* 0x000000ff03037812 */ /* 0x000fca00078ec0ff */
[----:B------:R-:W-:-:S04]  /*1190*/  IMAD.IADD R9, R3, 0x1, R7 ;  /* 0x0000000103097824 */ /* 0x000fc800078e0207 */
[----:B------:R-:W-:-:S05]  /*11a0*/  VIADD R3, R9, 0xffffffff ;  /* 0xffffffff09037836 */ /* 0x000fca0000000000 */
[----:B------:R-:W-:-:S13]  /*11b0*/  ISETP.GE.U32.AND P0, PT, R3, 0xfe, PT ;  /* 0x000000fe0300780c */ /* 0x000fda0003f06070 */
[----:B------:R-:W-:Y:S05]  /*11c0*/  @!P0 BRA `(.L_x_18) ;  /* 0x0000000000808947 */ /* 0x000fea0003800000 */
[----:B------:R-:W-:-:S13]  /*11d0*/  ISETP.GT.AND P0, PT, R9, 0xfe, PT ;  /* 0x000000fe0900780c */ /* 0x000fda0003f04270 */
[----:B------:R-:W-:Y:S05]  /*11e0*/  @P0 BRA `(.L_x_19) ;  /* 0x00000000006c0947 */ /* 0x000fea0003800000 */
[----:B------:R-:W-:-:S13]  /*11f0*/  ISETP.GE.AND P0, PT, R9, 0x1, PT ;  /* 0x000000010900780c */ /* 0x000fda0003f06270 */
[----:B------:R-:W-:Y:S05]  /*1200*/  @P0 BRA `(.L_x_20) ;  /* 0x0000000000740947 */ /* 0x000fea0003800000 */
[----:B------:R-:W-:Y:S02]  /*1210*/  ISETP.GE.AND P0, PT, R9, -0x18, PT ;  /* 0xffffffe80900780c */ /* 0x000fe40003f06270 */
[----:B------:R-:W-:-:S11]  /*1220*/  LOP3.LUT R0, R0, 0x80000000, RZ, 0xc0, !PT ;  /* 0x8000000000007812 */ /* 0x000fd600078ec0ff */
[----:B------:R-:W-:Y:S05]  /*1230*/  @!P0 BRA `(.L_x_20) ;  /* 0x0000000000688947 */ /* 0x000fea0003800000 */
[CCC-:B------:R-:W-:Y:S01]  /*1240*/  FFMA.RZ R3, R12.reuse, R10.reuse, R13.reuse ;  /* 0x0000000a0c037223 */ /* 0x1c0fe2000000c00d */
[C---:B------:R-:W-:Y:S02]  /*1250*/  VIADD R8, R9.reuse, 0x20 ;  /* 0x0000002009087836 */ /* 0x040fe40000000000 */
[CCC-:B------:R-:W-:Y:S01]  /*1260*/  FFMA.RM R6, R12.reuse, R10.reuse, R13.reuse ;  /* 0x0000000a0c067223 */ /* 0x1c0fe2000000400d */
[----:B------:R-:W-:Y:S02]  /*1270*/  ISETP.NE.AND P2, PT, R9, RZ, PT ;  /* 0x000000ff0900720c */ /* 0x000fe40003f45270 */
[----:B------:R-:W-:Y:S01]  /*1280*/  LOP3.LUT R7, R3, 0x7fffff, RZ, 0xc0, !PT ;  /* 0x007fffff03077812 */ /* 0x000fe200078ec0ff */
[----:B------:R-:W-:Y:S01]  /*1290*/  FFMA.RP R3, R12, R10, R13 ;  /* 0x0000000a0c037223 */ /* 0x000fe2000000800d */
[----:B------:R-:W-:Y:S01]  /*12a0*/  ISETP.NE.AND P1, PT, R9, RZ, PT ;  /* 0x000000ff0900720c */ /* 0x000fe20003f25270 */
[----:B------:R-:W-:Y:S01]  /*12b0*/  IMAD.MOV R9, RZ, RZ, -R9 ;  /* 0x000000ffff097224 */ /* 0x000fe200078e0a09 */
[----:B------:R-:W-:-:S02]  /*12c0*/  LOP3.LUT R7, R7, 0x800000, RZ, 0xfc, !PT ;  /* 0x0080000007077812 */ /* 0x000fc400078efcff */
[----:B------:R-:W-:Y:S02]  /*12d0*/  FSETP.NEU.FTZ.AND P0, PT, R3, R6, PT ;  /* 0x000000060300720b */ /* 0x000fe40003f1d000 */
[----:B------:R-:W-:Y:S02]  /*12e0*/  SHF.L.U32 R8, R7, R8, RZ ;  /* 0x0000000807087219 */ /* 0x000fe400000006ff */
[----:B------:R-:W-:Y:S02]  /*12f0*/  SEL R6, R9, RZ, P2 ;  /* 0x000000ff09067207 */ /* 0x000fe40001000000 */
[----:B------:R-:W-:Y:S02]  /*1300*/  ISETP.NE.AND P1, PT, R8, RZ, P1 ;  /* 0x000000ff0800720c */ /* 0x000fe40000f25270 */
[----:B------:R-:W-:Y:S02]  /*1310*/  SHF.R.U32.HI R6, RZ, R6, R7 ;  /* 0x00000006ff067219 */ /* 0x000fe40000011607 */
[----:B------:R-:W-:-:S02]  /*1320*/  PLOP3.LUT P0, PT, P0, P1, PT, 0xf8, 0x8f ;  /* 0x00000000008f781c */ /* 0x000fc40000703f70 */
[----:B------:R-:W-:Y:S02]  /*1330*/  SHF.R.U32.HI R8, RZ, 0x1, R6 ;  /* 0x00000001ff087819 */ /* 0x000fe40000011606 */
[----:B------:R-:W-:-:S04]  /*1340*/  SEL R3, RZ, 0x1, !P0 ;  /* 0x00000001ff037807 */ /* 0x000fc80004000000 */
[----:B------:R-:W-:-:S04]  /*1350*/  LOP3.LUT R3, R3, 0x1, R8, 0xf8, !PT ;  /* 0x0000000103037812 */ /* 0x000fc800078ef808 */
[----:B------:R-:W-:-:S05]  /*1360*/  LOP3.LUT R3, R3, R6, RZ, 0xc0, !PT ;  /* 0x0000000603037212 */ /* 0x000fca00078ec0ff */
[----:B------:R-:W-:-:S05]  /*1370*/  IMAD.IADD R3, R8, 0x1, R3 ;  /* 0x0000000108037824 */ /* 0x000fca00078e0203 */
[----:B------:R-:W-:Y:S01]  /*1380*/  LOP3.LUT R0, R3, R0, RZ, 0xfc, !PT ;  /* 0x0000000003007212 */ /* 0x000fe200078efcff */
[----:B------:R-:W-:Y:S06]  /*1390*/  BRA `(.L_x_20) ;  /* 0x0000000000107947 */ /* 0x000fec0003800000 */
.L_x_19:
[----:B------:R-:W-:-:S04]  /*13a0*/  LOP3.LUT R0, R0, 0x80000000, RZ, 0xc0, !PT ;  /* 0x8000000000007812 */ /* 0x000fc800078ec0ff */
[----:B------:R-:W-:Y:S01]  /*13b0*/  LOP3.LUT R0, R0, 0x7f800000, RZ, 0xfc, !PT ;  /* 0x7f80000000007812 */ /* 0x000fe200078efcff */
[----:B------:R-:W-:Y:S06]  /*13c0*/  BRA `(.L_x_20) ;  /* 0x0000000000047947 */ /* 0x000fec0003800000 */
.L_x_18:
[----:B------:R-:W-:-:S07]  /*13d0*/  IMAD R0, R7, 0x800000, R0 ;  /* 0x0080000007007824 */ /* 0x000fce00078e0200 */
.L_x_20:
[----:B------:R-:W-:Y:S05]  /*13e0*/  BSYNC.RECONVERGENT B2 ;  /* 0x0000000000027941 */ /* 0x000fea0003800200 */
.L_x_17:
[----:B------:R-:W-:Y:S05]  /*13f0*/  BRA `(.L_x_21) ;  /* 0x0000000000207947 */ /* 0x000fea0003800000 */
.L_x_16:
[----:B------:R-:W-:-:S04]  /*1400*/  LOP3.LUT R0, R6, 0x80000000, R3, 0x48, !PT ;  /* 0x8000000006007812 */ /* 0x000fc800078e4803 */
[----:B------:R-:W-:Y:S01]  /*1410*/  LOP3.LUT R0, R0, 0x7f800000, RZ, 0xfc, !PT ;  /* 0x7f80000000007812 */ /* 0x000fe200078efcff */
[----:B------:R-:W-:Y:S06]  /*1420*/  BRA `(.L_x_21) ;  /* 0x0000000000147947 */ /* 0x000fec0003800000 */
.L_x_15:
[----:B------:R-:W-:Y:S01]  /*1430*/  LOP3.LUT R0, R6, 0x80000000, R3, 0x48, !PT ;  /* 0x8000000006007812 */ /* 0x000fe200078e4803 */
[----:B------:R-:W-:Y:S06]  /*1440*/  BRA `(.L_x_21) ;  /* 0x00000000000c7947 */ /* 0x000fec0003800000 */
.L_x_14:
[----:B------:R-:W0:Y:S01]  /*1450*/  MUFU.RSQ R0, -QNAN ;  /* 0xffc0000000007908 */ /* 0x000e220000001400 */
[----:B------:R-:W-:Y:S05]  /*1460*/  BRA `(.L_x_21) ;  /* 0x0000000000047947 */ /* 0x000fea0003800000 */
.L_x_13:
[----:B------:R-:W-:-:S07]  /*1470*/  FADD.FTZ R0, R3, R0 ;  /* 0x0000000003007221 */ /* 0x000fce0000010000 */
.L_x_21:
[----:B------:R-:W-:Y:S05]  /*1480*/  BSYNC.RECONVERGENT B1 ;  /* 0x0000000000017941 */ /* 0x000fea0003800200 */
.L_x_11:
[----:B------:R-:W-:Y:S02]  /*1490*/  IMAD.MOV.U32 R6, RZ, RZ, R4 ;  /* 0x000000ffff067224 */ /* 0x000fe400078e0004 */
[----:B------:R-:W-:-:S04]  /*14a0*/  IMAD.MOV.U32 R7, RZ, RZ, 0x0 ;  /* 0x00000000ff077424 */ /* 0x000fc800078e00ff */
[----:B0-----:R-:W-:Y:S05]  /*14b0*/  RET.REL.NODEC R6 `(_Z18cudaAveragePoolingPfS_iiiii) ;  /* 0xffffffe806d07950 */ /* 0x001fea0003c3ffff */
.L_x_22:
[----:B------:R-:W-:-:S00]  /*14c0*/  BRA `(.L_x_22) ;  /* 0xfffffffc00fc7947 */ /* 0x000fc0000383ffff */
[----:B------:R-:W-:-:S00]  /*14d0*/  NOP ;  /* 0x0000000000007918 */ /* 0x000fc00000000000 */
        /* <DEDUP_REMOVED lines=10> */
.L_x_32:


//--------------------- .text._Z31cudaConvolution2DWithActivationPfS_S_iiii --------------------------
	.section	.text._Z31cudaConvolution2DWithActivationPfS_S_iiii,"ax",@progbits
	.align	128
        .global         _Z31cudaConvolution2DWithActivationPfS_S_iiii
        .type           _Z31cudaConvolution2DWithActivationPfS_S_iiii,@function
        .size           _Z31cudaConvolution2DWithActivationPfS_S_iiii,(.L_x_34 - _Z31cudaConvolution2DWithActivationPfS_S_iiii)
        .other          _Z31cudaConvolution2DWithActivationPfS_S_iiii,@"STO_CUDA_ENTRY STV_DEFAULT"
_Z31cudaConvolution2DWithActivationPfS_S_iiii:
.text._Z31cudaConvolution2DWithActivationPfS_S_iiii:
        /* <DEDUP_REMOVED lines=13> */
[----:B------:R-:W0:Y:S01]  /*00d0*/  LDCU UR4, c[0x0][0x39c] ;  /* 0x00007380ff0477ac */ /* 0x000e220008000800 */
[----:B------:R-:W1:Y:S01]  /*00e0*/  S2UR UR8, SR_CTAID.Z ;  /* 0x00000000000879c3 */ /* 0x000e620000002700 */
[----:B------:R-:W-:Y:S01]  /*00f0*/  IMAD.MOV.U32 R7, RZ, RZ, RZ ;  /* 0x000000ffff077224 */ /* 0x000fe200078e00ff */
[----:B------:R-:W2:Y:S01]  /*0100*/  LDCU.64 UR10, c[0x0][0x358] ;  /* 0x00006b00ff0a77ac */ /* 0x000ea20008000a00 */
[----:B0-----:R-:W-:-:S09]  /*0110*/  UISETP.GE.AND UP0, UPT, UR4, 0x1, UPT ;  /* 0x000000010400788c */ /* 0x001fd2000bf06270 */
[----:B-12---:R-:W-:Y:S05]  /*0120*/  BRA.U !UP0, `(.L_x_23) ;  /* 0x0000000908847547 */ /* 0x006fea000b800000 */
[----:B------:R-:W-:Y:S01]  /*0130*/  SHF.R.S32.HI R0, RZ, 0x1f, R6 ;  /* 0x0000001fff007819 */ /* 0x000fe20000011406 */
[----:B------:R-:W-:Y:S01]  /*0140*/  IMAD.MOV.U32 R7, RZ, RZ, RZ ;  /* 0x000000ffff077224 */ /* 0x000fe200078e00ff */
[----:B------:R-:W-:Y:S01]  /*0150*/  ULOP3.LUT UR5, UR4, 0x7, URZ, 0xc0, !UPT ;  /* 0x0000000704057892 */ /* 0x000fe2000f8ec0ff */
[----:B------:R-:W-:Y:S01]  /*0160*/  IMAD.MOV.U32 R10, RZ, RZ, RZ ;  /* 0x000000ffff0a7224 */ /* 0x000fe200078e00ff */
[----:B------:R-:W-:Y:S02]  /*0170*/  ULOP3.LUT UR6, UR4, 0x3, URZ, 0xc0, !UPT ;  /* 0x0000000304067892 */ /* 0x000fe4000f8ec0ff */
[----:B------:R-:W-:-:S12]  /*0180*/  ULOP3.LUT UR4, UR4, 0x7ffffff8, URZ, 0xc0, !UPT ;  /* 0x7ffffff804047892 */ /* 0x000fd8000f8ec0ff */
.L_x_30:
[----:B------:R-:W0:Y:S01]  /*0190*/  LDC.64 R2, c[0x0][0x398] ;  /* 0x0000e600ff027b82 */ /* 0x000e220000000a00 */
[--C-:B------:R-:W-:Y:S02]  /*01a0*/  IMAD.IADD R13, R11, 0x1, R10.reuse ;  /* 0x000000010b0d7824 */ /* 0x100fe400078e020a */
[----:B------:R-:W-:Y:S01]  /*01b0*/  HFMA2 R17, -RZ, RZ, 0, 0 ;  /* 0x00000000ff117431 */ /* 0x000fe200000001ff */
[C---:B0-----:R-:W-:Y:S01]  /*01c0*/  ISETP.GE.U32.AND P1, PT, R3.reuse, 0x8, PT ;  /* 0x000000080300780c */ /* 0x041fe20003f26070 */
[----:B------:R-:W-:Y:S02]  /*01d0*/  IMAD R12, R3, UR8, R10 ;  /* 0x00000008030c7c24 */ /* 0x000fe4000f8e020a */
[----:B------:R-:W-:Y:S02]  /*01e0*/  VIADD R10, R10, 0x1 ;  /* 0x000000010a0a7836 */ /* 0x000fe40000000000 */
[----:B------:R-:W-:-:S03]  /*01f0*/  IMAD R15, R13, R2, RZ ;  /* 0x000000020d0f7224 */ /* 0x000fc600078e02ff */
[----:B------:R-:W-:-:S05]  /*0200*/  ISETP.NE.AND P0, PT, R10, R3, PT ;  /* 0x000000030a00720c */ /* 0x000fca0003f05270 */
[----:B------:R-:W-:Y:S08]  /*0210*/  @!P1 BRA `(.L_x_24) ;  /* 0x0000000000f09947 */ /* 0x000ff00003800000 */
[----:B------:R-:W-:Y:S01]  /*0220*/  SHF.R.S32.HI R19, RZ, 0x1f, R15 ;  /* 0x0000001fff137819 */ /* 0x000fe2000001140f */
[----:B------:R-:W-:Y:S01]  /*0230*/  IMAD.MOV.U32 R21, RZ, RZ, RZ ;  /* 0x000000ffff157224 */ /* 0x000fe200078e00ff */
[----:B------:R-:W0:Y:S06]  /*0240*/  LDCU.64 UR12, c[0x0][0x380] ;  /* 0x00007000ff0c77ac */ /* 0x000e2c0008000a00 */
.L_x_25:
[----:B------:R-:W1:Y:S01]  /*0250*/  LDC.64 R2, c[0x0][0x398] ;  /* 0x0000e600ff027b82 */ /* 0x000e620000000a00 */
[--C-:B------:R-:W-:Y:S01]  /*0260*/  IMAD.IADD R14, R6, 0x1, R21.reuse ;  /* 0x00000001060e7824 */ /* 0x100fe200078e0215 */
[----:B------:R-:W-:Y:S02]  /*0270*/  SHF.R.S32.HI R16, RZ, 0x1f, R21 ;  /* 0x0000001fff107819 */ /* 0x000fe40000011415 */
[----:B------:R-:W-:Y:S02]  /*0280*/  IADD3 R18, P2, P3, R15, R21, R6 ;  /* 0x000000150f127210 */ /* 0x000fe40007b5e006 */
[----:B------:R-:W-:Y:S02]  /*0290*/  VIMNMX R5, PT, PT, R13, R14, !PT ;  /* 0x0000000e0d057248 */ /* 0x000fe40007fe0100 */
[----:B------:R-:W-:Y:S02]  /*02a0*/  VIADDMNMX R17, R14, 0x1, R13, !PT ;  /* 0x000000010e117846 */ /* 0x000fe4000780010d */
[----:B-1----:R-:W-:-:S02]  /*02b0*/  ISETP.GE.AND P1, PT, R5, R2, PT ;  /* 0x000000020500720c */ /* 0x002fc40003f26270 */
[----:B------:R-:W1:Y:S01]  /*02c0*/  LDC.64 R4, c[0x0][0x390] ;  /* 0x0000e400ff047b82 */ /* 0x000e620000000a00 */
[----:B------:R-:W-:Y:S01]  /*02d0*/  ISETP.GE.AND P6, PT, R17, R2, PT ;  /* 0x000000021100720c */ /* 0x000fe20003fc6270 */
[----:B------:R-:W-:-:S09]  /*02e0*/  IMAD R17, R12, R3, R21 ;  /* 0x000000030c117224 */ /* 0x000fd200078e0215 */
[----:B------:R-:W2:Y:S01]  /*02f0*/  @!P1 LDC.64 R8, c[0x0][0x380] ;  /* 0x0000e000ff089b82 */ /* 0x000ea20000000a00 */
[----:B------:R-:W-:Y:S02]  /*0300*/  @!P1 IMAD.IADD R23, R15, 0x1, R14 ;  /* 0x000000010f179824 */ /* 0x000fe400078e020e */
[----:B-1----:R-:W-:-:S05]  /*0310*/  IMAD.WIDE R4, R17, 0x4, R4 ;  /* 0x0000000411047825 */ /* 0x002fca00078e0204 */
[----:B------:R-:W3:Y:S01]  /*0320*/  @!P6 LDG.E R22, desc[UR10][R4.64+0x4] ;  /* 0x0000040a0416e981 */ /* 0x000ee2000c1e1900 */
[----:B--2---:R-:W-:Y:S01]  /*0330*/  @!P1 IMAD.WIDE R8, R23, 0x4, R8 ;  /* 0x0000000417089825 */ /* 0x004fe200078e0208 */
[----:B------:R-:W-:Y:S02]  /*0340*/  IADD3.X R23, PT, PT, R19, R16, R0, P2, P3 ;  /* 0x0000001013177210 */ /* 0x000fe400017e6400 */
[----:B0-----:R-:W-:-:S03]  /*0350*/  LEA R16, P2, R18, UR12, 0x2 ;  /* 0x0000000c12107c11 */ /* 0x001fc6000f8410ff */
[----:B------:R0:W2:Y:S01]  /*0360*/  @!P1 LDG.E R8, desc[UR10][R8.64] ;  /* 0x0000000a08089981 */ /* 0x0000a2000c1e1900 */
[----:B------:R-:W-:-:S03]  /*0370*/  LEA.HI.X R17, R18, UR13, R23, 0x2, P2 ;  /* 0x0000000d12117c11 */ /* 0x000fc600090f1417 */
[----:B------:R-:W2:Y:S04]  /*0380*/  @!P1 LDG.E R18, desc[UR10][R4.64] ;  /* 0x0000000a04129981 */ /* 0x000ea8000c1e1900 */
[----:B------:R-:W3:Y:S01]  /*0390*/  @!P6 LDG.E R20, desc[UR10][R16.64+0x4] ;  /* 0x0000040a1014e981 */ /* 0x000ee2000c1e1900 */
[C-C-:B------:R-:W-:Y:S02]  /*03a0*/  VIADDMNMX R23, R14.reuse, 0x2, R13.reuse, !PT ;  /* 0x000000020e177846 */ /* 0x140fe4000780010d */
[----:B------:R-:W-:Y:S02]  /*03b0*/  VIADDMNMX R25, R14, 0x3, R13, !PT ;  /* 0x000000030e197846 */ /* 0x000fe4000780010d */
[-C--:B------:R-:W-:Y:S02]  /*03c0*/  ISETP.GE.AND P5, PT, R23, R2.reuse, PT ;  /* 0x000000021700720c */ /* 0x080fe40003fa6270 */
[----:B------:R-:W-:-:S02]  /*03d0*/  ISETP.GE.AND P4, PT, R25, R2, PT ;  /* 0x000000021900720c */ /* 0x000fc40003f86270 */
[C-C-:B------:R-:W-:Y:S02]  /*03e0*/  VIADDMNMX R23, R14.reuse, 0x4, R13.reuse, !PT ;  /* 0x000000040e177846 */ /* 0x140fe4000780010d */
[C-C-:B------:R-:W-:Y:S02]  /*03f0*/  VIADDMNMX R25, R14.reuse, 0x5, R13.reuse, !PT ;  /* 0x000000050e197846 */ /* 0x140fe4000780010d */
[-C--:B------:R-:W-:Y:S02]  /*0400*/  ISETP.GE.AND P3, PT, R23, R2.reuse, PT ;  /* 0x000000021700720c */ /* 0x080fe40003f66270 */
[C-C-:B0-----:R-:W-:Y:S02]  /*0410*/  VIADDMNMX R9, R14.reuse, 0x7, R13.reuse, !PT ;  /* 0x000000070e097846 */ /* 0x141fe4000780010d */
[----:B------:R-:W-:Y:S02]  /*0420*/  VIADDMNMX R27, R14, 0x6, R13, !PT ;  /* 0x000000060e1b7846 */ /* 0x000fe4000780010d */
[----:B------:R-:W-:Y:S01]  /*0430*/  ISETP.GE.AND P2, PT, R25, R2, PT ;  /* 0x000000021900720c */ /* 0x000fe20003f46270 */
[----:B------:R-:W4:-:S12]  /*0440*/  @!P5 LDG.E R14, desc[UR10][R16.64+0x8] ;  /* 0x0000080a100ed981 */ /* 0x000f18000c1e1900 */
[----:B------:R-:W5:Y:S04]  /*0450*/  @!P2 LDG.E R23, desc[UR10][R4.64+0x14] ;  /* 0x0000140a0417a981 */ /* 0x000f68000c1e1900 */
[----:B------:R-:W5:Y:S01]  /*0460*/  @!P2 LDG.E R24, desc[UR10][R16.64+0x14] ;  /* 0x0000140a1018a981 */ /* 0x000f62000c1e1900 */
[----:B--2---:R-:W-:-:S03]  /*0470*/  @!P1 FFMA R7, R8, R18, R7 ;  /* 0x0000001208079223 */ /* 0x004fc60000000007 */
[----:B------:R-:W4:Y:S01]  /*0480*/  @!P5 LDG.E R8, desc[UR10][R4.64+0x8] ;  /* 0x0000080a0408d981 */ /* 0x000f22000c1e1900 */
[----:B---3--:R-:W-:Y:S01]  /*0490*/  @!P6 FFMA R7, R20, R22, R7 ;  /* 0x000000161407e223 */ /* 0x008fe20000000007 */
[-C--:B------:R-:W-:Y:S02]  /*04a0*/  ISETP.GE.AND P6, PT, R9, R2.reuse, PT ;  /* 0x000000020900720c */ /* 0x080fe40003fc6270 */
[----:B------:R-:W2:Y:S04]  /*04b0*/  @!P4 LDG.E R18, desc[UR10][R16.64+0xc] ;  /* 0x00000c0a1012c981 */ /* 0x000ea8000c1e1900 */
[----:B------:R-:W2:Y:S01]  /*04c0*/  @!P4 LDG.E R9, desc[UR10][R4.64+0xc] ;  /* 0x00000c0a0409c981 */ /* 0x000ea2000c1e1900 */
[----:B------:R-:W-:-:S03]  /*04d0*/  ISETP.GE.AND P1, PT, R27, R2, PT ;  /* 0x000000021b00720c */ /* 0x000fc60003f26270 */
[----:B------:R-:W3:Y:S04]  /*04e0*/  @!P3 LDG.E R22, desc[UR10][R4.64+0x10] ;  /* 0x0000100a0416b981 */ /* 0x000ee8000c1e1900 */
[----:B------:R-:W3:Y:S04]  /*04f0*/  @!P3 LDG.E R20, desc[UR10][R16.64+0x10] ;  /* 0x0000100a1014b981 */ /* 0x000ee8000c1e1900 */
[----:B------:R-:W5:Y:S04]  /*0500*/  @!P6 LDG.E R28, desc[UR10][R16.64+0x1c] ;  /* 0x00001c0a101ce981 */ /* 0x000f68000c1e1900 */
[----:B------:R-:W5:Y:S04]  /*0510*/  @!P1 LDG.E R26, desc[UR10][R16.64+0x18] ;  /* 0x0000180a101a9981 */ /* 0x000f68000c1e1900 */
[----:B------:R-:W5:Y:S04]  /*0520*/  @!P1 LDG.E R25, desc[UR10][R4.64+0x18] ;  /* 0x0000180a04199981 */ /* 0x000f68000c1e1900 */
[----:B------:R-:W5:Y:S01]  /*0530*/  @!P6 LDG.E R27, desc[UR10][R4.64+0x1c] ;  /* 0x00001c0a041be981 */ /* 0x000f62000c1e1900 */
[----:B------:R-:W-:-:S02]  /*0540*/  VIADD R21, R21, 0x8 ;  /* 0x0000000815157836 */ /* 0x000fc40000000000 */
[----:B----4-:R-:W-:-:S04]  /*0550*/  @!P5 FFMA R7, R14, R8, R7 ;  /* 0x000000080e07d223 */ /* 0x010fc80000000007 */
[----:B--2---:R-:W-:-:S04]  /*0560*/  @!P4 FFMA R7, R18, R9, R7 ;  /* 0x000000091207c223 */ /* 0x004fc80000000007 */
[----:B---3--:R-:W-:-:S04]  /*0570*/  @!P3 FFMA R7, R20, R22, R7 ;  /* 0x000000161407b223 */ /* 0x008fc80000000007 */
[----:B-----5:R-:W-:Y:S01]  /*0580*/  @!P2 FFMA R7, R24, R23, R7 ;  /* 0x000000171807a223 */ /* 0x020fe20000000007 */
[----:B------:R-:W-:-:S03]  /*0590*/  ISETP.NE.AND P2, PT, R21, UR4, PT ;  /* 0x0000000415007c0c */ /* 0x000fc6000bf45270 */
[----:B------:R-:W-:-:S04]  /*05a0*/  @!P1 FFMA R7, R26, R25, R7 ;  /* 0x000000191a079223 */ /* 0x000fc80000000007 */
[----:B------:R-:W-:-:S06]  /*05b0*/  @!P6 FFMA R7, R28, R27, R7 ;  /* 0x0000001b1c07e223 */ /* 0x000fcc0000000007 */
[----:B------:R-:W-:Y:S05]  /*05c0*/  @P2 BRA `(.L_x_25) ;  /* 0xfffffffc00202947 */ /* 0x000fea000383ffff */
[----:B------:R-:W-:-:S07]  /*05d0*/  MOV R17, UR4 ;  /* 0x0000000400117c02 */ /* 0x000fce0008000f00 */
.L_x_24:
[----:B------:R-:W-:-:S09]  /*05e0*/  UISETP.NE.AND UP0, UPT, UR5, URZ, UPT ;  /* 0x000000ff0500728c */ /* 0x000fd2000bf05270 */
[----:B------:R-:W-:Y:S05]  /*05f0*/  BRA.U !UP0, `(.L_x_26) ;  /* 0x00000005084c7547 */ /* 0x000fea000b800000 */
[----:B------:R-:W-:Y:S02]  /*0600*/  UIADD3 UR7, UPT, UPT, UR5, -0x1, URZ ;  /* 0xffffffff05077890 */ /* 0x000fe4000fffe0ff */
[----:B------:R-:W-:Y:S02]  /*0610*/  UISETP.NE.AND UP1, UPT, UR6, URZ, UPT ;  /* 0x000000ff0600728c */ /* 0x000fe4000bf25270 */
[----:B------:R-:W-:-:S09]  /*0620*/  UISETP.GE.U32.AND UP0, UPT, UR7, 0x3, UPT ;  /* 0x000000030700788c */ /* 0x000fd2000bf06070 */
[----:B------:R-:W-:Y:S05]  /*0630*/  BRA.U !UP0, `(.L_x_27) ;  /* 0x0000000108887547 */ /* 0x000fea000b800000 */
[----:B------:R-:W-:Y:S01]  /*0640*/  IMAD.IADD R16, R6, 0x1, R17 ;  /* 0x0000000106107824 */ /* 0x000fe200078e0211 */
[----:B------:R-:W0:Y:S01]  /*0650*/  LDC.64 R8, c[0x0][0x390] ;  /* 0x0000e400ff087b82 */ /* 0x000e220000000a00 */
[----:B------:R-:W1:Y:S01]  /*0660*/  LDCU.64 UR12, c[0x0][0x380] ;  /* 0x00007000ff0c77ac */ /* 0x000e620008000a00 */
[----:B------:R-:W-:Y:S02]  /*0670*/  IADD3 R14, P4, P5, R15, R17, R6 ;  /* 0x000000110f0e7210 */ /* 0x000fe40007d9e006 */
[----:B------:R-:W-:Y:S02]  /*0680*/  VIMNMX R5, PT, PT, R13, R16, !PT ;  /* 0x000000100d057248 */ /* 0x000fe40007fe0100 */
[C-C-:B------:R-:W-:Y:S02]  /*0690*/  VIADDMNMX R21, R16.reuse, 0x1, R13.reuse, !PT ;  /* 0x0000000110157846 */ /* 0x140fe4000780010d */
[----:B------:R-:W-:Y:S02]  /*06a0*/  ISETP.GE.AND P1, PT, R5, R2, PT ;  /* 0x000000020500720c */ /* 0x000fe40003f26270 */
[----:B------:R-:W-:-:S02]  /*06b0*/  VIADDMNMX R23, R16, 0x2, R13, !PT ;  /* 0x0000000210177846 */ /* 0x000fc4000780010d */
[-C--:B------:R-:W-:Y:S02]  /*06c0*/  ISETP.GE.AND P3, PT, R21, R2.reuse, PT ;  /* 0x000000021500720c */ /* 0x080fe40003f66270 */
[----:B------:R-:W-:Y:S02]  /*06d0*/  SHF.R.S32.HI R21, RZ, 0x1f, R15 ;  /* 0x0000001fff157819 */ /* 0x000fe4000001140f */
[----:B------:R-:W-:Y:S02]  /*06e0*/  ISETP.GE.AND P2, PT, R23, R2, PT ;  /* 0x000000021700720c */ /* 0x000fe40003f46270 */
[----:B------:R-:W-:Y:S02]  /*06f0*/  IADD3.X R23, PT, PT, R21, RZ, R0, P4, P5 ;  /* 0x000000ff15177210 */ /* 0x000fe400027ea400 */
[----:B-1----:R-:W-:Y:S01]  /*0700*/  LEA R18, P4, R14, UR12, 0x2 ;  /* 0x0000000c0e127c11 */ /* 0x002fe2000f8810ff */
[----:B------:R-:W1:Y:S01]  /*0710*/  @!P1 LDC.64 R4, c[0x0][0x380] ;  /* 0x0000e000ff049b82 */ /* 0x000e620000000a00 */
[----:B------:R-:W-:Y:S01]  /*0720*/  @!P1 IMAD.IADD R19, R15, 0x1, R16 ;  /* 0x000000010f139824 */ /* 0x000fe200078e0210 */
[----:B------:R-:W-:-:S03]  /*0730*/  VIADDMNMX R21, R16, 0x3, R13, !PT ;  /* 0x0000000310157846 */ /* 0x000fc6000780010d */
[----:B-1----:R-:W-:-:S04]  /*0740*/  @!P1 IMAD.WIDE R4, R19, 0x4, R4 ;  /* 0x0000000413049825 */ /* 0x002fc800078e0204 */
[----:B------:R-:W-:Y:S02]  /*0750*/  IMAD R19, R12, R3, R17 ;  /* 0x000000030c137224 */ /* 0x000fe400078e0211 */
[----:B------:R-:W2:Y:S02]  /*0760*/  @!P1 LDG.E R4, desc[UR10][R4.64] ;  /* 0x0000000a04049981 */ /* 0x000ea4000c1e1900 */
[----:B0-----:R-:W-:Y:S01]  /*0770*/  IMAD.WIDE R8, R19, 0x4, R8 ;  /* 0x0000000413087825 */ /* 0x001fe200078e0208 */
[----:B------:R-:W-:Y:S02]  /*0780*/  LEA.HI.X R19, R14, UR13, R23, 0x2, P4 ;  /* 0x0000000d0e137c11 */ /* 0x000fe4000a0f1417 */
[----:B------:R-:W-:Y:S02]  /*0790*/  ISETP.GE.AND P4, PT, R21, R2, PT ;  /* 0x000000021500720c */ /* 0x000fe40003f86270 */
[----:B------:R-:W2:Y:S04]  /*07a0*/  @!P1 LDG.E R14, desc[UR10][R8.64] ;  /* 0x0000000a080e9981 */ /* 0x000ea8000c1e1900 */
[----:B------:R-:W3:Y:S04]  /*07b0*/  @!P3 LDG.E R20, desc[UR10][R8.64+0x4] ;  /* 0x0000040a0814b981 */ /* 0x000ee8000c1e1900 */
[----:B------:R-:W3:Y:S04]  /*07c0*/  @!P3 LDG.E R16, desc[UR10][R18.64+0x4] ;  /* 0x0000040a1210b981 */ /* 0x000ee8000c1e1900 */
[----:B------:R-:W4:Y:S04]  /*07d0*/  @!P2 LDG.E R21, desc[UR10][R8.64+0x8] ;  /* 0x0000080a0815a981 */ /* 0x000f28000c1e1900 */
[----:B------:R-:W4:Y:S04]  /*07e0*/  @!P2 LDG.E R22, desc[UR10][R18.64+0x8] ;  /* 0x0000080a1216a981 */ /* 0x000f28000c1e1900 */
[----:B------:R-:W5:Y:S04]  /*07f0*/  @!P4 LDG.E R24, desc[UR10][R18.64+0xc] ;  /* 0x00000c0a1218c981 */ /* 0x000f68000c1e1900 */
[----:B------:R-:W5:Y:S01]  /*0800*/  @!P4 LDG.E R23, desc[UR10][R8.64+0xc] ;  /* 0x00000c0a0817c981 */ /* 0x000f62000c1e1900 */
[----:B------:R-:W-:-:S02]  /*0810*/  VIADD R17, R17, 0x4 ;  /* 0x0000000411117836 */ /* 0x000fc40000000000 */
[----:B--2---:R-:W-:-:S04]  /*0820*/  @!P1 FFMA R7, R4, R14, R7 ;  /* 0x0000000e04079223 */ /* 0x004fc80000000007 */
[----:B---3--:R-:W-:-:S04]  /*0830*/  @!P3 FFMA R7, R16, R20, R7 ;  /* 0x000000141007b223 */ /* 0x008fc80000000007 */
[----:B----4-:R-:W-:-:S04]  /*0840*/  @!P2 FFMA R7, R22, R21, R7 ;  /* 0x000000151607a223 */ /* 0x010fc80000000007 */
[----:B-----5:R-:W-:-:S07]  /*0850*/  @!P4 FFMA R7, R24, R23, R7 ;  /* 0x000000171807c223 */ /* 0x020fce0000000007 */
.L_x_27:
[----:B------:R-:W-:Y:S05]  /*0860*/  BRA.U !UP1, `(.L_x_26) ;  /* 0x0000000109b07547 */ /* 0x000fea000b800000 */
[----:B------:R-:W-:Y:S01]  /*0870*/  UISETP.NE.AND UP0, UPT, UR6, 0x1, UPT ;  /* 0x000000010600788c */ /* 0x000fe2000bf05270 */
[----:B------:R-:W-:-:S08]  /*0880*/  LOP3.LUT P3, RZ, R3, 0x1, RZ, 0xc0, !PT ;  /* 0x0000000103ff7812 */ /* 0x000fd0000786c0ff */
[----:B------:R-:W-:Y:S05]  /*0890*/  BRA.U !UP0, `(.L_x_28) ;  /* 0x0000000108647547 */ /* 0x000fea000b800000 */
[----:B------:R-:W-:Y:S01]  /*08a0*/  IADD3 R16, PT, PT, R6, R17, RZ ;  /* 0x0000001106107210 */ /* 0x000fe20007ffe0ff */
[----:B------:R-:W-:-:S03]  /*08b0*/  IMAD R25, R12, R3, R17 ;  /* 0x000000030c197224 */ /* 0x000fc600078e0211 */
[----:B------:R-:W-:Y:S02]  /*08c0*/  VIMNMX R5, PT, PT, R13, R16, !PT ;  /* 0x000000100d057248 */ /* 0x000fe40007fe0100 */
[----:B------:R-:W-:Y:S02]  /*08d0*/  VIADDMNMX R9, R16, 0x1, R13, !PT ;  /* 0x0000000110097846 */ /* 0x000fe4000780010d */
[-C--:B------:R-:W-:Y:S02]  /*08e0*/  ISETP.GE.AND P1, PT, R5, R2.reuse, PT ;  /* 0x000000020500720c */ /* 0x080fe40003f26270 */
[----:B------:R-:W-:Y:S02]  /*08f0*/  ISETP.GE.AND P2, PT, R9, R2, PT ;  /* 0x000000020900720c */ /* 0x000fe40003f46270 */
[----:B------:R-:W0:Y:S09]  /*0900*/  LDC.64 R8, c[0x0][0x390] ;  /* 0x0000e400ff087b82 */ /* 0x000e320000000a00 */
[----:B------:R-:W1:Y:S01]  /*0910*/  @!P1 LDC.64 R18, c[0x0][0x380] ;  /* 0x0000e000ff129b82 */ /* 0x000e620000000a00 */
[----:B------:R-:W-:Y:S01]  /*0920*/  @!P1 IMAD.IADD R21, R15, 0x1, R16 ;  /* 0x000000010f159824 */ /* 0x000fe200078e0210 */
[----:B------:R-:W-:-:S02]  /*0930*/  @!P2 SHF.R.S32.HI R20, RZ, 0x1f, R15 ;  /* 0x0000001fff14a819 */ /* 0x000fc4000001140f */
[----:B------:R-:W-:Y:S02]  /*0940*/  @!P2 SHF.R.S32.HI R23, RZ, 0x1f, R17 ;  /* 0x0000001fff17a819 */ /* 0x000fe40000011411 */
[----:B------:R-:W-:Y:S02]  /*0950*/  @!P2 IADD3 R14, P4, P5, R15, R17, R6 ;  /* 0x000000110f0ea210 */ /* 0x000fe40007d9e006 */
[----:B------:R-:W2:Y:S02]  /*0960*/  @!P2 LDC.64 R4, c[0x0][0x380] ;  /* 0x0000e000ff04ab82 */ /* 0x000ea40000000a00 */
[----:B------:R-:W-:Y:S01]  /*0970*/  @!P2 IADD3.X R23, PT, PT, R20, R23, R0, P4, P5 ;  /* 0x000000171417a210 */ /* 0x000fe200027ea400 */
[----:B0-----:R-:W-:-:S05]  /*0980*/  IMAD.WIDE R8, R25, 0x4, R8 ;  /* 0x0000000419087825 */ /* 0x001fca00078e0208 */
[----:B------:R-:W3:Y:S01]  /*0990*/  @!P2 LDG.E R16, desc[UR10][R8.64+0x4] ;  /* 0x0000040a0810a981 */ /* 0x000ee2000c1e1900 */
[----:B-1----:R-:W-:-:S06]  /*09a0*/  @!P1 IMAD.WIDE R18, R21, 0x4, R18 ;  /* 0x0000000415129825 */ /* 0x002fcc00078e0212 */
[----:B------:R-:W4:Y:S01]  /*09b0*/  @!P1 LDG.E R18, desc[UR10][R18.64] ;  /* 0x0000000a12129981 */ /* 0x000f22000c1e1900 */
[----:B--2---:R-:W-:-:S04]  /*09c0*/  @!P2 LEA R4, P4, R14, R4, 0x2 ;  /* 0x000000040e04a211 */ /* 0x004fc800078810ff */
[----:B------:R-:W-:Y:S02]  /*09d0*/  @!P2 LEA.HI.X R5, R14, R5, R23, 0x2, P4 ;  /* 0x000000050e05a211 */ /* 0x000fe400020f1417 */
[----:B------:R-:W4:Y:S04]  /*09e0*/  @!P1 LDG.E R14, desc[UR10][R8.64] ;  /* 0x0000000a080e9981 */ /* 0x000f28000c1e1900 */
[----:B------:R-:W3:Y:S01]  /*09f0*/  @!P2 LDG.E R4, desc[UR10][R4.64+0x4] ;  /* 0x0000040a0404a981 */ /* 0x000ee2000c1e1900 */
[----:B------:R-:W-:Y:S02]  /*0a00*/  VIADD R17, R17, 0x2 ;  /* 0x0000000211117836 */ /* 0x000fe40000000000 */
[----:B----4-:R-:W-:-:S04]  /*0a10*/  @!P1 FFMA R7, R18, R14, R7 ;  /* 0x0000000e12079223 */ /* 0x010fc80000000007 */
[----:B---3--:R-:W-:-:S07]  /*0a20*/  @!P2 FFMA R7, R4, R16, R7 ;  /* 0x000000100407a223 */ /* 0x008fce0000000007 */
.L_x_28:
[----:B------:R-:W-:Y:S05]  /*0a30*/  @!P3 BRA `(.L_x_26) ;  /* 0x00000000003cb947 */ /* 0x000fea0003800000 */
[----:B------:R-:W-:Y:S01]  /*0a40*/  IMAD.IADD R14, R6, 0x1, R17 ;  /* 0x00000001060e7824 */ /* 0x000fe200078e0211 */
[----:B------:R-:W-:Y:S04]  /*0a50*/  BSSY.RECONVERGENT B0, `(.L_x_26) ;  /* 0x000000d000007945 */ /* 0x000fe80003800200 */
[----:B------:R-:W-:-:S04]  /*0a60*/  VIMNMX R13, PT, PT, R13, R14, !PT ;  /* 0x0000000e0d0d7248 */ /* 0x000fc80007fe0100 */
[----:B------:R-:W-:-:S13]  /*0a70*/  ISETP.GE.AND P1, PT, R13, R2, PT ;  /* 0x000000020d00720c */ /* 0x000fda0003f26270 */
[----:B------:R-:W-:Y:S05]  /*0a80*/  @P1 BRA `(.L_x_29) ;  /* 0x0000000000241947 */ /* 0x000fea0003800000 */
[----:B------:R-:W0:Y:S01]  /*0a90*/  LDC.64 R8, c[0x0][0x380] ;  /* 0x0000e000ff087b82 */ /* 0x000e220000000a00 */
[----:B------:R-:W-:Y:S01]  /*0aa0*/  IADD3 R15, PT, PT, R15, R14, RZ ;  /* 0x0000000e0f0f7210 */ /* 0x000fe20007ffe0ff */
[----:B------:R-:W-:-:S06]  /*0ab0*/  IMAD R17, R12, R3, R17 ;  /* 0x000000030c117224 */ /* 0x000fcc00078e0211 */
[----:B------:R-:W1:Y:S01]  /*0ac0*/  LDC.64 R4, c[0x0][0x390] ;  /* 0x0000e400ff047b82 */ /* 0x000e620000000a00 */
[----:B0-----:R-:W-:-:S06]  /*0ad0*/  IMAD.WIDE R2, R15, 0x4, R8 ;  /* 0x000000040f027825 */ /* 0x001fcc00078e0208 */
[----:B------:R-:W2:Y:S01]  /*0ae0*/  LDG.E R2, desc[UR10][R2.64] ;  /* 0x0000000a02027981 */ /* 0x000ea2000c1e1900 */
[----:B-1----:R-:W-:-:S06]  /*0af0*/  IMAD.WIDE R4, R17, 0x4, R4 ;  /* 0x0000000411047825 */ /* 0x002fcc00078e0204 */
[----:B------:R-:W2:Y:S02]  /*0b00*/  LDG.E R4, desc[UR10][R4.64] ;  /* 0x0000000a04047981 */ /* 0x000ea4000c1e1900 */
[----:B--2---:R-:W-:-:S07]  /*0b10*/  FFMA R7, R2, R4, R7 ;  /* 0x0000000402077223 */ /* 0x004fce0000000007 */
.L_x_29:
[----:B------:R-:W-:Y:S05]  /*0b20*/  BSYNC.RECONVERGENT B0 ;  /* 0x0000000000007941 */ /* 0x000fea0003800200 */
.L_x_26:
[----:B------:R-:W-:Y:S05]  /*0b30*/  @P0 BRA `(.L_x_30) ;  /* 0xfffffff400940947 */ /* 0x000fea000383ffff */
.L_x_23:
[C---:B------:R-:W-:Y:S01]  /*0b40*/  FMUL R0, |R7|.reuse, 2.8853900432586669922 ;  /* 0x4038aa3b07007820 */ /* 0x040fe20000400200 */
[----:B------:R-:W0:Y:S01]  /*0b50*/  LDC R10, c[0x0][0x3a0] ;  /* 0x0000e800ff0a7b82 */ /* 0x000e220000000800 */
[----:B------:R-:W-:Y:S02]  /*0b60*/  IMAD.MOV.U32 R8, RZ, RZ, 0x3c80f082 ;  /* 0x3c80f082ff087424 */ /* 0x000fe400078e00ff */
[C---:B------:R-:W-:Y:S01]  /*0b70*/  FMUL R9, R7.reuse, R7 ;  /* 0x0000000707097220 */ /* 0x040fe20000400000 */
[----:B------:R-:W-:Y:S01]  /*0b80*/  IMAD.MOV.U32 R5, RZ, RZ, 0x3f800000 ;  /* 0x3f800000ff057424 */ /* 0x000fe200078e00ff */
[----:B------:R-:W-:Y:S01]  /*0b90*/  FSETP.GE.AND P1, PT, |R7|, 0.60000002384185791016, PT ;  /* 0x3f19999a0700780b */ /* 0x000fe20003f26200 */
[----:B------:R-:W1:Y:S01]  /*0ba0*/  MUFU.EX2 R0, R0 ;  /* 0x0000000000007308 */ /* 0x000e620000000800 */
[----:B------:R-:W-:Y:S01]  /*0bb0*/  FFMA R8, R9, R8, -0.052303962409496307373 ;  /* 0xbd563cae09087423 */ /* 0x000fe20000000008 */
[----:B------:R-:W-:Y:S01]  /*0bc0*/  FSETP.GE.AND P0, PT, |R7|, 9.010913848876953125, PT ;  /* 0x41102cb40700780b */ /* 0x000fe20003f06200 */
[----:B------:R-:W2:Y:S01]  /*0bd0*/  LDC.64 R2, c[0x0][0x388] ;  /* 0x0000e200ff027b82 */ /* 0x000ea20000000a00 */
[----:B-1----:R-:W-:Y:S01]  /*0be0*/  FADD R4, R0, 1 ;  /* 0x3f80000000047421 */ /* 0x002fe20000000000 */
[----:B------:R-:W-:Y:S01]  /*0bf0*/  FFMA R0, R9, R8, 0.1331529766321182251 ;  /* 0x3e08594109007423 */ /* 0x000fe20000000008 */
[----:B0-----:R-:W-:-:S03]  /*0c00*/  IMAD R11, R10, UR8, R11 ;  /* 0x000000080a0b7c24 */ /* 0x001fc6000f8e020b */
[----:B------:R-:W-:Y:S01]  /*0c10*/  FFMA R0, R9, R0, -0.33332768082618713379 ;  /* 0xbeaaa9ed09007423 */ /* 0x000fe20000000000 */
[----:B------:R-:W0:Y:S01]  /*0c20*/  MUFU.RCP R4, R4 ;  /* 0x0000000400047308 */ /* 0x000e220000001000 */
[----:B------:R-:W-:Y:S02]  /*0c30*/  IMAD R11, R11, R10, R6 ;  /* 0x0000000a0b0b7224 */ /* 0x000fe400078e0206 */
[----:B------:R-:W-:Y:S02]  /*0c40*/  FFMA R0, R9, R0, RZ ;  /* 0x0000000009007223 */ /* 0x000fe400000000ff */
[----:B--2---:R-:W-:-:S04]  /*0c50*/  IMAD.WIDE R2, R11, 0x4, R2 ;  /* 0x000000040b027825 */ /* 0x004fc800078e0202 */
[----:B0-----:R-:W-:-:S05]  /*0c60*/  FFMA R5, R4, -2, R5 ;  /* 0xc000000004057823 */ /* 0x001fca0000000005 */
[----:B------:R-:W-:-:S04]  /*0c70*/  FSEL R4, R5, 1, !P0 ;  /* 0x3f80000005047808 */ /* 0x000fc80004000000 */
[--C-:B------:R-:W-:Y:S01]  /*0c80*/  LOP3.LUT R5, R4, 0x80000000, R7.reuse, 0xb8, !PT ;  /* 0x8000000004057812 */ /* 0x100fe200078eb807 */
[----:B------:R-:W-:-:S05]  /*0c90*/  @!P1 FFMA R5, R0, R7, R7 ;  /* 0x0000000700059223 */ /* 0x000fca0000000007 */
[----:B------:R-:W-:Y:S01]  /*0ca0*/  STG.E desc[UR10][R2.64], R5 ;  /* 0x0000000502007986 */ /* 0x000fe2000c10190a */
[----:B------:R-:W-:Y:S05]  /*0cb0*/  EXIT ;  /* 0x000000000000794d */ /* 0x000fea0003800000 */
.L_x_31:
        /* <DEDUP_REMOVED lines=12> */
.L_x_34:


//--------------------- .nv.shared.reserved.0     --------------------------
	.section	.nv.shared.reserved.0,"aw",@nobits
	.weak		__nv_reservedSMEM_offset_0_alias
	.size		__nv_reservedSMEM_offset_0_alias, 0, 64
	.other		__nv_reservedSMEM_offset_0_alias,@"STO_CUDA_RESERVED_SHARED STV_DEFAULT"
__nv_reservedSMEM_offset_0_alias:
	.zero		0
	.zero		64


//--------------------- .nv.constant0._Z18cudaAveragePoolingPfS_iiiii --------------------------
	.section	.nv.constant0._Z18cudaAveragePoolingPfS_iiiii,"a",@progbits
	.sectionflags	@""
	.align	4
.nv.constant0._Z18cudaAveragePoolingPfS_iiiii:
	.zero		932


//--------------------- .nv.constant0._Z31cudaConvolution2DWithActivationPfS_S_iiii --------------------------
	.section	.nv.constant0._Z31cudaConvolution2DWithActivationPfS_S_iiii,"a",@progbits
	.sectionflags	@""
	.align	4
.nv.constant0._Z31cudaConvolution2DWithActivationPfS_S_iiii:
	.zero		936


//--------------------- SYMBOLS --------------------------

	.type		.nv.reservedSmem.offset0,@object
	.size		.nv.reservedSmem.offset0,0x4
